//
// Generated by NVIDIA NVVM Compiler
//
// Compiler Build ID: CL-36424714
// Cuda compilation tools, release 13.0, V13.0.88
// Based on NVVM 20.0.0
//

.version 9.0
.target sm_100
.address_size 64

	// .globl	_Z14forward_kernelPfS_S_S_S_S_S_i

.visible .entry _Z14forward_kernelPfS_S_S_S_S_S_i(
	.param .u64 .ptr .align 1 _Z14forward_kernelPfS_S_S_S_S_S_i_param_0,
	.param .u64 .ptr .align 1 _Z14forward_kernelPfS_S_S_S_S_S_i_param_1,
	.param .u64 .ptr .align 1 _Z14forward_kernelPfS_S_S_S_S_S_i_param_2,
	.param .u64 .ptr .align 1 _Z14forward_kernelPfS_S_S_S_S_S_i_param_3,
	.param .u64 .ptr .align 1 _Z14forward_kernelPfS_S_S_S_S_S_i_param_4,
	.param .u64 .ptr .align 1 _Z14forward_kernelPfS_S_S_S_S_S_i_param_5,
	.param .u64 .ptr .align 1 _Z14forward_kernelPfS_S_S_S_S_S_i_param_6,
	.param .u32 _Z14forward_kernelPfS_S_S_S_S_S_i_param_7
)
{
	.reg .pred 	%p<2>;
	.reg .b32 	%r<26>;
	.reg .b32 	%f<256>;
	.reg .b64 	%rd<25>;

	ld.param.u64 	%rd2, [_Z14forward_kernelPfS_S_S_S_S_S_i_param_1];
	ld.param.u64 	%rd4, [_Z14forward_kernelPfS_S_S_S_S_S_i_param_3];
	ld.param.u64 	%rd5, [_Z14forward_kernelPfS_S_S_S_S_S_i_param_4];
	ld.param.u32 	%r2, [_Z14forward_kernelPfS_S_S_S_S_S_i_param_7];
	mov.u32 	%r3, %ctaid.x;
	mov.u32 	%r4, %ntid.x;
	mov.u32 	%r5, %tid.x;
	mad.lo.s32 	%r1, %r3, %r4, %r5;
	setp.ge.s32 	%p1, %r1, %r2;
	@%p1 bra 	$L__BB0_2;
	ld.param.u64 	%rd24, [_Z14forward_kernelPfS_S_S_S_S_S_i_param_6];
	ld.param.u64 	%rd23, [_Z14forward_kernelPfS_S_S_S_S_S_i_param_5];
	ld.param.u64 	%rd22, [_Z14forward_kernelPfS_S_S_S_S_S_i_param_2];
	ld.param.u64 	%rd21, [_Z14forward_kernelPfS_S_S_S_S_S_i_param_0];
	cvta.to.global.u64 	%rd8, %rd2;
	cvta.to.global.u64 	%rd9, %rd23;
	cvta.to.global.u64 	%rd10, %rd24;
	cvta.to.global.u64 	%rd11, %rd4;
	cvta.to.global.u64 	%rd12, %rd5;
	cvta.to.global.u64 	%rd13, %rd22;
	cvta.to.global.u64 	%rd14, %rd21;
	mul.lo.s32 	%r6, %r1, 5;
	shl.b32 	%r7, %r1, 3;
	mul.wide.s32 	%rd15, %r6, 4;
	add.s64 	%rd16, %rd14, %rd15;
	ld.global.f32 	%f1, [%rd16];
	ld.global.f32 	%f2, [%rd8];
	fma.rn.f32 	%f3, %f1, %f2, 0f00000000;
	ld.global.f32 	%f4, [%rd16+4];
	ld.global.f32 	%f5, [%rd8+32];
	fma.rn.f32 	%f6, %f4, %f5, %f3;
	ld.global.f32 	%f7, [%rd16+8];
	ld.global.f32 	%f8, [%rd8+64];
	fma.rn.f32 	%f9, %f7, %f8, %f6;
	ld.global.f32 	%f10, [%rd16+12];
	ld.global.f32 	%f11, [%rd8+96];
	fma.rn.f32 	%f12, %f10, %f11, %f9;
	ld.global.f32 	%f13, [%rd16+16];
	ld.global.f32 	%f14, [%rd8+128];
	fma.rn.f32 	%f15, %f13, %f14, %f12;
	ld.global.f32 	%f16, [%rd13];
	add.f32 	%f17, %f15, %f16;
	fma.rn.f32 	%f18, %f17, 0fBBBB989D, 0f3F000000;
	cvt.sat.f32.f32 	%f19, %f18;
	mov.f32 	%f20, 0f4B400001;
	mov.f32 	%f21, 0f437C0000;
	fma.rm.f32 	%f22, %f19, %f21, %f20;
	add.f32 	%f23, %f22, 0fCB40007F;
	neg.f32 	%f24, %f23;
	fma.rn.f32 	%f25, %f17, 0fBFB8AA3B, %f24;
	fma.rn.f32 	%f26, %f17, 0fB2A57060, %f25;
	mov.b32 	%r8, %f22;
	shl.b32 	%r9, %r8, 23;
	mov.b32 	%f27, %r9;
	ex2.approx.ftz.f32 	%f28, %f26;
	fma.rn.f32 	%f29, %f28, %f27, 0f3F800000;
	rcp.rn.f32 	%f30, %f29;
	mul.wide.s32 	%rd17, %r7, 4;
	add.s64 	%rd18, %rd11, %rd17;
	st.global.f32 	[%rd18], %f30;
	ld.global.f32 	%f31, [%rd16];
	ld.global.f32 	%f32, [%rd8+4];
	fma.rn.f32 	%f33, %f31, %f32, 0f00000000;
	ld.global.f32 	%f34, [%rd16+4];
	ld.global.f32 	%f35, [%rd8+36];
	fma.rn.f32 	%f36, %f34, %f35, %f33;
	ld.global.f32 	%f37, [%rd16+8];
	ld.global.f32 	%f38, [%rd8+68];
	fma.rn.f32 	%f39, %f37, %f38, %f36;
	ld.global.f32 	%f40, [%rd16+12];
	ld.global.f32 	%f41, [%rd8+100];
	fma.rn.f32 	%f42, %f40, %f41, %f39;
	ld.global.f32 	%f43, [%rd16+16];
	ld.global.f32 	%f44, [%rd8+132];
	fma.rn.f32 	%f45, %f43, %f44, %f42;
	ld.global.f32 	%f46, [%rd13+4];
	add.f32 	%f47, %f45, %f46;
	fma.rn.f32 	%f48, %f47, 0fBBBB989D, 0f3F000000;
	cvt.sat.f32.f32 	%f49, %f48;
	fma.rm.f32 	%f50, %f49, %f21, %f20;
	add.f32 	%f51, %f50, 0fCB40007F;
	neg.f32 	%f52, %f51;
	fma.rn.f32 	%f53, %f47, 0fBFB8AA3B, %f52;
	fma.rn.f32 	%f54, %f47, 0fB2A57060, %f53;
	mov.b32 	%r10, %f50;
	shl.b32 	%r11, %r10, 23;
	mov.b32 	%f55, %r11;
	ex2.approx.ftz.f32 	%f56, %f54;
	fma.rn.f32 	%f57, %f56, %f55, 0f3F800000;
	rcp.rn.f32 	%f58, %f57;
	st.global.f32 	[%rd18+4], %f58;
	ld.global.f32 	%f59, [%rd16];
	ld.global.f32 	%f60, [%rd8+8];
	fma.rn.f32 	%f61, %f59, %f60, 0f00000000;
	ld.global.f32 	%f62, [%rd16+4];
	ld.global.f32 	%f63, [%rd8+40];
	fma.rn.f32 	%f64, %f62, %f63, %f61;
	ld.global.f32 	%f65, [%rd16+8];
	ld.global.f32 	%f66, [%rd8+72];
	fma.rn.f32 	%f67, %f65, %f66, %f64;
	ld.global.f32 	%f68, [%rd16+12];
	ld.global.f32 	%f69, [%rd8+104];
	fma.rn.f32 	%f70, %f68, %f69, %f67;
	ld.global.f32 	%f71, [%rd16+16];
	ld.global.f32 	%f72, [%rd8+136];
	fma.rn.f32 	%f73, %f71, %f72, %f70;
	ld.global.f32 	%f74, [%rd13+8];
	add.f32 	%f75, %f73, %f74;
	fma.rn.f32 	%f76, %f75, 0fBBBB989D, 0f3F000000;
	cvt.sat.f32.f32 	%f77, %f76;
	fma.rm.f32 	%f78, %f77, %f21, %f20;
	add.f32 	%f79, %f78, 0fCB40007F;
	neg.f32 	%f80, %f79;
	fma.rn.f32 	%f81, %f75, 0fBFB8AA3B, %f80;
	fma.rn.f32 	%f82, %f75, 0fB2A57060, %f81;
	mov.b32 	%r12, %f78;
	shl.b32 	%r13, %r12, 23;
	mov.b32 	%f83, %r13;
	ex2.approx.ftz.f32 	%f84, %f82;
	fma.rn.f32 	%f85, %f84, %f83, 0f3F800000;
	rcp.rn.f32 	%f86, %f85;
	st.global.f32 	[%rd18+8], %f86;
	ld.global.f32 	%f87, [%rd16];
	ld.global.f32 	%f88, [%rd8+12];
	fma.rn.f32 	%f89, %f87, %f88, 0f00000000;
	ld.global.f32 	%f90, [%rd16+4];
	ld.global.f32 	%f91, [%rd8+44];
	fma.rn.f32 	%f92, %f90, %f91, %f89;
	ld.global.f32 	%f93, [%rd16+8];
	ld.global.f32 	%f94, [%rd8+76];
	fma.rn.f32 	%f95, %f93, %f94, %f92;
	ld.global.f32 	%f96, [%rd16+12];
	ld.global.f32 	%f97, [%rd8+108];
	fma.rn.f32 	%f98, %f96, %f97, %f95;
	ld.global.f32 	%f99, [%rd16+16];
	ld.global.f32 	%f100, [%rd8+140];
	fma.rn.f32 	%f101, %f99, %f100, %f98;
	ld.global.f32 	%f102, [%rd13+12];
	add.f32 	%f103, %f101, %f102;
	fma.rn.f32 	%f104, %f103, 0fBBBB989D, 0f3F000000;
	cvt.sat.f32.f32 	%f105, %f104;
	fma.rm.f32 	%f106, %f105, %f21, %f20;
	add.f32 	%f107, %f106, 0fCB40007F;
	neg.f32 	%f108, %f107;
	fma.rn.f32 	%f109, %f103, 0fBFB8AA3B, %f108;
	fma.rn.f32 	%f110, %f103, 0fB2A57060, %f109;
	mov.b32 	%r14, %f106;
	shl.b32 	%r15, %r14, 23;
	mov.b32 	%f111, %r15;
	ex2.approx.ftz.f32 	%f112, %f110;
	fma.rn.f32 	%f113, %f112, %f111, 0f3F800000;
	rcp.rn.f32 	%f114, %f113;
	st.global.f32 	[%rd18+12], %f114;
	ld.global.f32 	%f115, [%rd16];
	ld.global.f32 	%f116, [%rd8+16];
	fma.rn.f32 	%f117, %f115, %f116, 0f00000000;
	ld.global.f32 	%f118, [%rd16+4];
	ld.global.f32 	%f119, [%rd8+48];
	fma.rn.f32 	%f120, %f118, %f119, %f117;
	ld.global.f32 	%f121, [%rd16+8];
	ld.global.f32 	%f122, [%rd8+80];
	fma.rn.f32 	%f123, %f121, %f122, %f120;
	ld.global.f32 	%f124, [%rd16+12];
	ld.global.f32 	%f125, [%rd8+112];
	fma.rn.f32 	%f126, %f124, %f125, %f123;
	ld.global.f32 	%f127, [%rd16+16];
	ld.global.f32 	%f128, [%rd8+144];
	fma.rn.f32 	%f129, %f127, %f128, %f126;
	ld.global.f32 	%f130, [%rd13+16];
	add.f32 	%f131, %f129, %f130;
	fma.rn.f32 	%f132, %f131, 0fBBBB989D, 0f3F000000;
	cvt.sat.f32.f32 	%f133, %f132;
	fma.rm.f32 	%f134, %f133, %f21, %f20;
	add.f32 	%f135, %f134, 0fCB40007F;
	neg.f32 	%f136, %f135;
	fma.rn.f32 	%f137, %f131, 0fBFB8AA3B, %f136;
	fma.rn.f32 	%f138, %f131, 0fB2A57060, %f137;
	mov.b32 	%r16, %f134;
	shl.b32 	%r17, %r16, 23;
	mov.b32 	%f139, %r17;
	ex2.approx.ftz.f32 	%f140, %f138;
	fma.rn.f32 	%f141, %f140, %f139, 0f3F800000;
	rcp.rn.f32 	%f142, %f141;
	st.global.f32 	[%rd18+16], %f142;
	ld.global.f32 	%f143, [%rd16];
	ld.global.f32 	%f144, [%rd8+20];
	fma.rn.f32 	%f145, %f143, %f144, 0f00000000;
	ld.global.f32 	%f146, [%rd16+4];
	ld.global.f32 	%f147, [%rd8+52];
	fma.rn.f32 	%f148, %f146, %f147, %f145;
	ld.global.f32 	%f149, [%rd16+8];
	ld.global.f32 	%f150, [%rd8+84];
	fma.rn.f32 	%f151, %f149, %f150, %f148;
	ld.global.f32 	%f152, [%rd16+12];
	ld.global.f32 	%f153, [%rd8+116];
	fma.rn.f32 	%f154, %f152, %f153, %f151;
	ld.global.f32 	%f155, [%rd16+16];
	ld.global.f32 	%f156, [%rd8+148];
	fma.rn.f32 	%f157, %f155, %f156, %f154;
	ld.global.f32 	%f158, [%rd13+20];
	add.f32 	%f159, %f157, %f158;
	fma.rn.f32 	%f160, %f159, 0fBBBB989D, 0f3F000000;
	cvt.sat.f32.f32 	%f161, %f160;
	fma.rm.f32 	%f162, %f161, %f21, %f20;
	add.f32 	%f163, %f162, 0fCB40007F;
	neg.f32 	%f164, %f163;
	fma.rn.f32 	%f165, %f159, 0fBFB8AA3B, %f164;
	fma.rn.f32 	%f166, %f159, 0fB2A57060, %f165;
	mov.b32 	%r18, %f162;
	shl.b32 	%r19, %r18, 23;
	mov.b32 	%f167, %r19;
	ex2.approx.ftz.f32 	%f168, %f166;
	fma.rn.f32 	%f169, %f168, %f167, 0f3F800000;
	rcp.rn.f32 	%f170, %f169;
	st.global.f32 	[%rd18+20], %f170;
	ld.global.f32 	%f171, [%rd16];
	ld.global.f32 	%f172, [%rd8+24];
	fma.rn.f32 	%f173, %f171, %f172, 0f00000000;
	ld.global.f32 	%f174, [%rd16+4];
	ld.global.f32 	%f175, [%rd8+56];
	fma.rn.f32 	%f176, %f174, %f175, %f173;
	ld.global.f32 	%f177, [%rd16+8];
	ld.global.f32 	%f178, [%rd8+88];
	fma.rn.f32 	%f179, %f177, %f178, %f176;
	ld.global.f32 	%f180, [%rd16+12];
	ld.global.f32 	%f181, [%rd8+120];
	fma.rn.f32 	%f182, %f180, %f181, %f179;
	ld.global.f32 	%f183, [%rd16+16];
	ld.global.f32 	%f184, [%rd8+152];
	fma.rn.f32 	%f185, %f183, %f184, %f182;
	ld.global.f32 	%f186, [%rd13+24];
	add.f32 	%f187, %f185, %f186;
	fma.rn.f32 	%f188, %f187, 0fBBBB989D, 0f3F000000;
	cvt.sat.f32.f32 	%f189, %f188;
	fma.rm.f32 	%f190, %f189, %f21, %f20;
	add.f32 	%f191, %f190, 0fCB40007F;
	neg.f32 	%f192, %f191;
	fma.rn.f32 	%f193, %f187, 0fBFB8AA3B, %f192;
	fma.rn.f32 	%f194, %f187, 0fB2A57060, %f193;
	mov.b32 	%r20, %f190;
	shl.b32 	%r21, %r20, 23;
	mov.b32 	%f195, %r21;
	ex2.approx.ftz.f32 	%f196, %f194;
	fma.rn.f32 	%f197, %f196, %f195, 0f3F800000;
	rcp.rn.f32 	%f198, %f197;
	st.global.f32 	[%rd18+24], %f198;
	ld.global.f32 	%f199, [%rd16];
	ld.global.f32 	%f200, [%rd8+28];
	fma.rn.f32 	%f201, %f199, %f200, 0f00000000;
	ld.global.f32 	%f202, [%rd16+4];
	ld.global.f32 	%f203, [%rd8+60];
	fma.rn.f32 	%f204, %f202, %f203, %f201;
	ld.global.f32 	%f205, [%rd16+8];
	ld.global.f32 	%f206, [%rd8+92];
	fma.rn.f32 	%f207, %f205, %f206, %f204;
	ld.global.f32 	%f208, [%rd16+12];
	ld.global.f32 	%f209, [%rd8+124];
	fma.rn.f32 	%f210, %f208, %f209, %f207;
	ld.global.f32 	%f211, [%rd16+16];
	ld.global.f32 	%f212, [%rd8+156];
	fma.rn.f32 	%f213, %f211, %f212, %f210;
	ld.global.f32 	%f214, [%rd13+28];
	add.f32 	%f215, %f213, %f214;
	fma.rn.f32 	%f216, %f215, 0fBBBB989D, 0f3F000000;
	cvt.sat.f32.f32 	%f217, %f216;
	fma.rm.f32 	%f218, %f217, %f21, %f20;
	add.f32 	%f219, %f218, 0fCB40007F;
	neg.f32 	%f220, %f219;
	fma.rn.f32 	%f221, %f215, 0fBFB8AA3B, %f220;
	fma.rn.f32 	%f222, %f215, 0fB2A57060, %f221;
	mov.b32 	%r22, %f218;
	shl.b32 	%r23, %r22, 23;
	mov.b32 	%f223, %r23;
	ex2.approx.ftz.f32 	%f224, %f222;
	fma.rn.f32 	%f225, %f224, %f223, 0f3F800000;
	rcp.rn.f32 	%f226, %f225;
	st.global.f32 	[%rd18+28], %f226;
	ld.global.f32 	%f227, [%rd12];
	fma.rn.f32 	%f228, %f30, %f227, 0f00000000;
	ld.global.f32 	%f229, [%rd12+4];
	fma.rn.f32 	%f230, %f58, %f229, %f228;
	ld.global.f32 	%f231, [%rd12+8];
	fma.rn.f32 	%f232, %f86, %f231, %f230;
	ld.global.f32 	%f233, [%rd12+12];
	fma.rn.f32 	%f234, %f114, %f233, %f232;
	ld.global.f32 	%f235, [%rd12+16];
	fma.rn.f32 	%f236, %f142, %f235, %f234;
	ld.global.f32 	%f237, [%rd12+20];
	fma.rn.f32 	%f238, %f170, %f237, %f236;
	ld.global.f32 	%f239, [%rd12+24];
	fma.rn.f32 	%f240, %f198, %f239, %f238;
	ld.global.f32 	%f241, [%rd12+28];
	fma.rn.f32 	%f242, %f226, %f241, %f240;
	ld.global.f32 	%f243, [%rd9];
	add.f32 	%f244, %f242, %f243;
	fma.rn.f32 	%f245, %f244, 0fBBBB989D, 0f3F000000;
	cvt.sat.f32.f32 	%f246, %f245;
	fma.rm.f32 	%f247, %f246, %f21, %f20;
	add.f32 	%f248, %f247, 0fCB40007F;
	neg.f32 	%f249, %f248;
	fma.rn.f32 	%f250, %f244, 0fBFB8AA3B, %f249;
	fma.rn.f32 	%f251, %f244, 0fB2A57060, %f250;
	mov.b32 	%r24, %f247;
	shl.b32 	%r25, %r24, 23;
	mov.b32 	%f252, %r25;
	ex2.approx.ftz.f32 	%f253, %f251;
	fma.rn.f32 	%f254, %f253, %f252, 0f3F800000;
	rcp.rn.f32 	%f255, %f254;
	mul.wide.s32 	%rd19, %r1, 4;
	add.s64 	%rd20, %rd10, %rd19;
	st.global.f32 	[%rd20], %f255;
$L__BB0_2:
	ret;

}
	// .globl	_Z15backward_kernelPfS_S_S_S_S_S_S_i
.visible .entry _Z15backward_kernelPfS_S_S_S_S_S_S_i(
	.param .u64 .ptr .align 1 _Z15backward_kernelPfS_S_S_S_S_S_S_i_param_0,
	.param .u64 .ptr .align 1 _Z15backward_kernelPfS_S_S_S_S_S_S_i_param_1,
	.param .u64 .ptr .align 1 _Z15backward_kernelPfS_S_S_S_S_S_S_i_param_2,
	.param .u64 .ptr .align 1 _Z15backward_kernelPfS_S_S_S_S_S_S_i_param_3,
	.param .u64 .ptr .align 1 _Z15backward_kernelPfS_S_S_S_S_S_S_i_param_4,
	.param .u64 .ptr .align 1 _Z15backward_kernelPfS_S_S_S_S_S_S_i_param_5,
	.param .u64 .ptr .align 1 _Z15backward_kernelPfS_S_S_S_S_S_S_i_param_6,
	.param .u64 .ptr .align 1 _Z15backward_kernelPfS_S_S_S_S_S_S_i_param_7,
	.param .u32 _Z15backward_kernelPfS_S_S_S_S_S_S_i_param_8
)
{
	.reg .pred 	%p<4>;
	.reg .b32 	%r<14>;
	.reg .b32 	%f<285>;
	.reg .b64 	%rd<28>;

	ld.param.u64 	%rd7, [_Z15backward_kernelPfS_S_S_S_S_S_S_i_param_0];
	ld.param.u64 	%rd8, [_Z15backward_kernelPfS_S_S_S_S_S_S_i_param_1];
	ld.param.u64 	%rd13, [_Z15backward_kernelPfS_S_S_S_S_S_S_i_param_2];
	ld.param.u64 	%rd9, [_Z15backward_kernelPfS_S_S_S_S_S_S_i_param_3];
	ld.param.u64 	%rd10, [_Z15backward_kernelPfS_S_S_S_S_S_S_i_param_4];
	ld.param.u64 	%rd14, [_Z15backward_kernelPfS_S_S_S_S_S_S_i_param_5];
	ld.param.u64 	%rd11, [_Z15backward_kernelPfS_S_S_S_S_S_S_i_param_6];
	ld.param.u64 	%rd12, [_Z15backward_kernelPfS_S_S_S_S_S_S_i_param_7];
	ld.param.u32 	%r6, [_Z15backward_kernelPfS_S_S_S_S_S_S_i_param_8];
	cvta.to.global.u64 	%rd1, %rd13;
	cvta.to.global.u64 	%rd2, %rd14;
	mov.u32 	%r7, %ctaid.x;
	mov.u32 	%r8, %ntid.x;
	mov.u32 	%r9, %tid.x;
	mad.lo.s32 	%r1, %r7, %r8, %r9;
	setp.ge.s32 	%p1, %r1, %r6;
	@%p1 bra 	$L__BB1_6;
	cvta.to.global.u64 	%rd3, %rd9;
	cvta.to.global.u64 	%rd15, %rd10;
	cvta.to.global.u64 	%rd16, %rd11;
	cvta.to.global.u64 	%rd17, %rd12;
	cvta.to.global.u64 	%rd18, %rd8;
	mul.wide.s32 	%rd19, %r1, 4;
	add.s64 	%rd20, %rd17, %rd19;
	ld.global.f32 	%f2, [%rd20];
	add.s64 	%rd21, %rd18, %rd19;
	ld.global.f32 	%f3, [%rd21];
	sub.f32 	%f1, %f2, %f3;
	shl.b32 	%r11, %r1, 3;
	mul.wide.s32 	%rd22, %r11, 4;
	add.s64 	%rd4, %rd15, %rd22;
	ld.global.f32 	%f4, [%rd4];
	mov.f32 	%f5, 0f3F800000;
	sub.f32 	%f6, %f5, %f2;
	mul.f32 	%f7, %f2, %f6;
	mul.f32 	%f8, %f1, %f7;
	mul.f32 	%f9, %f4, %f8;
	mul.f32 	%f10, %f9, 0f3C23D70A;
	ld.global.f32 	%f11, [%rd2];
	sub.f32 	%f12, %f11, %f10;
	st.global.f32 	[%rd2], %f12;
	ld.global.f32 	%f13, [%rd4+4];
	ld.global.f32 	%f14, [%rd20];
	sub.f32 	%f15, %f5, %f14;
	mul.f32 	%f16, %f14, %f15;
	mul.f32 	%f17, %f1, %f16;
	mul.f32 	%f18, %f13, %f17;
	mul.f32 	%f19, %f18, 0f3C23D70A;
	ld.global.f32 	%f20, [%rd2+4];
	sub.f32 	%f21, %f20, %f19;
	st.global.f32 	[%rd2+4], %f21;
	ld.global.f32 	%f22, [%rd4+8];
	ld.global.f32 	%f23, [%rd20];
	sub.f32 	%f24, %f5, %f23;
	mul.f32 	%f25, %f23, %f24;
	mul.f32 	%f26, %f1, %f25;
	mul.f32 	%f27, %f22, %f26;
	mul.f32 	%f28, %f27, 0f3C23D70A;
	ld.global.f32 	%f29, [%rd2+8];
	sub.f32 	%f30, %f29, %f28;
	st.global.f32 	[%rd2+8], %f30;
	ld.global.f32 	%f31, [%rd4+12];
	ld.global.f32 	%f32, [%rd20];
	sub.f32 	%f33, %f5, %f32;
	mul.f32 	%f34, %f32, %f33;
	mul.f32 	%f35, %f1, %f34;
	mul.f32 	%f36, %f31, %f35;
	mul.f32 	%f37, %f36, 0f3C23D70A;
	ld.global.f32 	%f38, [%rd2+12];
	sub.f32 	%f39, %f38, %f37;
	st.global.f32 	[%rd2+12], %f39;
	ld.global.f32 	%f40, [%rd4+16];
	ld.global.f32 	%f41, [%rd20];
	sub.f32 	%f42, %f5, %f41;
	mul.f32 	%f43, %f41, %f42;
	mul.f32 	%f44, %f1, %f43;
	mul.f32 	%f45, %f40, %f44;
	mul.f32 	%f46, %f45, 0f3C23D70A;
	ld.global.f32 	%f47, [%rd2+16];
	sub.f32 	%f48, %f47, %f46;
	st.global.f32 	[%rd2+16], %f48;
	ld.global.f32 	%f49, [%rd4+20];
	ld.global.f32 	%f50, [%rd20];
	sub.f32 	%f51, %f5, %f50;
	mul.f32 	%f52, %f50, %f51;
	mul.f32 	%f53, %f1, %f52;
	mul.f32 	%f54, %f49, %f53;
	mul.f32 	%f55, %f54, 0f3C23D70A;
	ld.global.f32 	%f56, [%rd2+20];
	sub.f32 	%f57, %f56, %f55;
	st.global.f32 	[%rd2+20], %f57;
	ld.global.f32 	%f58, [%rd4+24];
	ld.global.f32 	%f59, [%rd20];
	sub.f32 	%f60, %f5, %f59;
	mul.f32 	%f61, %f59, %f60;
	mul.f32 	%f62, %f1, %f61;
	mul.f32 	%f63, %f58, %f62;
	mul.f32 	%f64, %f63, 0f3C23D70A;
	ld.global.f32 	%f65, [%rd2+24];
	sub.f32 	%f66, %f65, %f64;
	st.global.f32 	[%rd2+24], %f66;
	ld.global.f32 	%f67, [%rd4+28];
	ld.global.f32 	%f68, [%rd20];
	sub.f32 	%f69, %f5, %f68;
	mul.f32 	%f70, %f68, %f69;
	mul.f32 	%f71, %f1, %f70;
	mul.f32 	%f72, %f67, %f71;
	mul.f32 	%f73, %f72, 0f3C23D70A;
	ld.global.f32 	%f74, [%rd2+28];
	sub.f32 	%f75, %f74, %f73;
	st.global.f32 	[%rd2+28], %f75;
	mul.f32 	%f76, %f1, 0f3C23D70A;
	ld.global.f32 	%f77, [%rd20];
	sub.f32 	%f78, %f5, %f77;
	mul.f32 	%f79, %f77, %f78;
	mul.f32 	%f80, %f76, %f79;
	ld.global.f32 	%f81, [%rd16];
	sub.f32 	%f82, %f81, %f80;
	st.global.f32 	[%rd16], %f82;
	mul.lo.s32 	%r2, %r1, 5;
	cvta.to.global.u64 	%rd5, %rd7;
	mov.b32 	%r13, 0;
$L__BB1_2:
	add.s32 	%r12, %r13, %r2;
	mul.wide.s32 	%rd23, %r12, 4;
	add.s64 	%rd6, %rd5, %rd23;
	shl.b32 	%r4, %r13, 3;
	setp.ne.s32 	%p2, %r13, 0;
	@%p2 bra 	$L__BB1_4;
	ld.global.f32 	%f172, [%rd6];
	ld.global.f32 	%f173, [%rd4];
	ld.global.f32 	%f174, [%rd2];
	mul.f32 	%f175, %f1, %f174;
	mov.f32 	%f176, 0f3F800000;
	sub.f32 	%f177, %f176, %f173;
	mul.f32 	%f178, %f173, %f177;
	mul.f32 	%f179, %f175, %f178;
	mul.f32 	%f180, %f172, %f179;
	mul.f32 	%f181, %f180, 0f3C23D70A;
	mul.wide.u32 	%rd26, %r4, 4;
	add.s64 	%rd27, %rd1, %rd26;
	ld.global.f32 	%f182, [%rd27];
	sub.f32 	%f183, %f182, %f181;
	st.global.f32 	[%rd27], %f183;
	mul.f32 	%f184, %f179, 0f3C23D70A;
	ld.global.f32 	%f185, [%rd3];
	sub.f32 	%f186, %f185, %f184;
	st.global.f32 	[%rd3], %f186;
	ld.global.f32 	%f187, [%rd6];
	ld.global.f32 	%f188, [%rd4+4];
	ld.global.f32 	%f189, [%rd2+4];
	mul.f32 	%f190, %f1, %f189;
	sub.f32 	%f191, %f176, %f188;
	mul.f32 	%f192, %f188, %f191;
	mul.f32 	%f193, %f190, %f192;
	mul.f32 	%f194, %f187, %f193;
	mul.f32 	%f195, %f194, 0f3C23D70A;
	ld.global.f32 	%f196, [%rd27+4];
	sub.f32 	%f197, %f196, %f195;
	st.global.f32 	[%rd27+4], %f197;
	mul.f32 	%f198, %f193, 0f3C23D70A;
	ld.global.f32 	%f199, [%rd3+4];
	sub.f32 	%f200, %f199, %f198;
	st.global.f32 	[%rd3+4], %f200;
	ld.global.f32 	%f201, [%rd6];
	ld.global.f32 	%f202, [%rd4+8];
	ld.global.f32 	%f203, [%rd2+8];
	mul.f32 	%f204, %f1, %f203;
	sub.f32 	%f205, %f176, %f202;
	mul.f32 	%f206, %f202, %f205;
	mul.f32 	%f207, %f204, %f206;
	mul.f32 	%f208, %f201, %f207;
	mul.f32 	%f209, %f208, 0f3C23D70A;
	ld.global.f32 	%f210, [%rd27+8];
	sub.f32 	%f211, %f210, %f209;
	st.global.f32 	[%rd27+8], %f211;
	mul.f32 	%f212, %f207, 0f3C23D70A;
	ld.global.f32 	%f213, [%rd3+8];
	sub.f32 	%f214, %f213, %f212;
	st.global.f32 	[%rd3+8], %f214;
	ld.global.f32 	%f215, [%rd6];
	ld.global.f32 	%f216, [%rd4+12];
	ld.global.f32 	%f217, [%rd2+12];
	mul.f32 	%f218, %f1, %f217;
	sub.f32 	%f219, %f176, %f216;
	mul.f32 	%f220, %f216, %f219;
	mul.f32 	%f221, %f218, %f220;
	mul.f32 	%f222, %f215, %f221;
	mul.f32 	%f223, %f222, 0f3C23D70A;
	ld.global.f32 	%f224, [%rd27+12];
	sub.f32 	%f225, %f224, %f223;
	st.global.f32 	[%rd27+12], %f225;
	mul.f32 	%f226, %f221, 0f3C23D70A;
	ld.global.f32 	%f227, [%rd3+12];
	sub.f32 	%f228, %f227, %f226;
	st.global.f32 	[%rd3+12], %f228;
	ld.global.f32 	%f229, [%rd6];
	ld.global.f32 	%f230, [%rd4+16];
	ld.global.f32 	%f231, [%rd2+16];
	mul.f32 	%f232, %f1, %f231;
	sub.f32 	%f233, %f176, %f230;
	mul.f32 	%f234, %f230, %f233;
	mul.f32 	%f235, %f232, %f234;
	mul.f32 	%f236, %f229, %f235;
	mul.f32 	%f237, %f236, 0f3C23D70A;
	ld.global.f32 	%f238, [%rd27+16];
	sub.f32 	%f239, %f238, %f237;
	st.global.f32 	[%rd27+16], %f239;
	mul.f32 	%f240, %f235, 0f3C23D70A;
	ld.global.f32 	%f241, [%rd3+16];
	sub.f32 	%f242, %f241, %f240;
	st.global.f32 	[%rd3+16], %f242;
	ld.global.f32 	%f243, [%rd6];
	ld.global.f32 	%f244, [%rd4+20];
	ld.global.f32 	%f245, [%rd2+20];
	mul.f32 	%f246, %f1, %f245;
	sub.f32 	%f247, %f176, %f244;
	mul.f32 	%f248, %f244, %f247;
	mul.f32 	%f249, %f246, %f248;
	mul.f32 	%f250, %f243, %f249;
	mul.f32 	%f251, %f250, 0f3C23D70A;
	ld.global.f32 	%f252, [%rd27+20];
	sub.f32 	%f253, %f252, %f251;
	st.global.f32 	[%rd27+20], %f253;
	mul.f32 	%f254, %f249, 0f3C23D70A;
	ld.global.f32 	%f255, [%rd3+20];
	sub.f32 	%f256, %f255, %f254;
	st.global.f32 	[%rd3+20], %f256;
	ld.global.f32 	%f257, [%rd6];
	ld.global.f32 	%f258, [%rd4+24];
	ld.global.f32 	%f259, [%rd2+24];
	mul.f32 	%f260, %f1, %f259;
	sub.f32 	%f261, %f176, %f258;
	mul.f32 	%f262, %f258, %f261;
	mul.f32 	%f263, %f260, %f262;
	mul.f32 	%f264, %f257, %f263;
	mul.f32 	%f265, %f264, 0f3C23D70A;
	ld.global.f32 	%f266, [%rd27+24];
	sub.f32 	%f267, %f266, %f265;
	st.global.f32 	[%rd27+24], %f267;
	mul.f32 	%f268, %f263, 0f3C23D70A;
	ld.global.f32 	%f269, [%rd3+24];
	sub.f32 	%f270, %f269, %f268;
	st.global.f32 	[%rd3+24], %f270;
	ld.global.f32 	%f271, [%rd6];
	ld.global.f32 	%f272, [%rd4+28];
	ld.global.f32 	%f273, [%rd2+28];
	mul.f32 	%f274, %f1, %f273;
	sub.f32 	%f275, %f176, %f272;
	mul.f32 	%f276, %f272, %f275;
	mul.f32 	%f277, %f274, %f276;
	mul.f32 	%f278, %f271, %f277;
	mul.f32 	%f279, %f278, 0f3C23D70A;
	ld.global.f32 	%f280, [%rd27+28];
	sub.f32 	%f281, %f280, %f279;
	st.global.f32 	[%rd27+28], %f281;
	mul.f32 	%f282, %f277, 0f3C23D70A;
	ld.global.f32 	%f283, [%rd3+28];
	sub.f32 	%f284, %f283, %f282;
	st.global.f32 	[%rd3+28], %f284;
	bra.uni 	$L__BB1_5;
$L__BB1_4:
	ld.global.f32 	%f83, [%rd6];
	ld.global.f32 	%f84, [%rd4];
	ld.global.f32 	%f85, [%rd2];
	mul.f32 	%f86, %f1, %f85;
	mov.f32 	%f87, 0f3F800000;
	sub.f32 	%f88, %f87, %f84;
	mul.f32 	%f89, %f84, %f88;
	mul.f32 	%f90, %f86, %f89;
	mul.f32 	%f91, %f83, %f90;
	mul.f32 	%f92, %f91, 0f3C23D70A;
	mul.wide.u32 	%rd24, %r4, 4;
	add.s64 	%rd25, %rd1, %rd24;
	ld.global.f32 	%f93, [%rd25];
	sub.f32 	%f94, %f93, %f92;
	st.global.f32 	[%rd25], %f94;
	ld.global.f32 	%f95, [%rd6];
	ld.global.f32 	%f96, [%rd4+4];
	ld.global.f32 	%f97, [%rd2+4];
	mul.f32 	%f98, %f1, %f97;
	sub.f32 	%f99, %f87, %f96;
	mul.f32 	%f100, %f96, %f99;
	mul.f32 	%f101, %f98, %f100;
	mul.f32 	%f102, %f95, %f101;
	mul.f32 	%f103, %f102, 0f3C23D70A;
	ld.global.f32 	%f104, [%rd25+4];
	sub.f32 	%f105, %f104, %f103;
	st.global.f32 	[%rd25+4], %f105;
	ld.global.f32 	%f106, [%rd6];
	ld.global.f32 	%f107, [%rd4+8];
	ld.global.f32 	%f108, [%rd2+8];
	mul.f32 	%f109, %f1, %f108;
	sub.f32 	%f110, %f87, %f107;
	mul.f32 	%f111, %f107, %f110;
	mul.f32 	%f112, %f109, %f111;
	mul.f32 	%f113, %f106, %f112;
	mul.f32 	%f114, %f113, 0f3C23D70A;
	ld.global.f32 	%f115, [%rd25+8];
	sub.f32 	%f116, %f115, %f114;
	st.global.f32 	[%rd25+8], %f116;
	ld.global.f32 	%f117, [%rd6];
	ld.global.f32 	%f118, [%rd4+12];
	ld.global.f32 	%f119, [%rd2+12];
	mul.f32 	%f120, %f1, %f119;
	sub.f32 	%f121, %f87, %f118;
	mul.f32 	%f122, %f118, %f121;
	mul.f32 	%f123, %f120, %f122;
	mul.f32 	%f124, %f117, %f123;
	mul.f32 	%f125, %f124, 0f3C23D70A;
	ld.global.f32 	%f126, [%rd25+12];
	sub.f32 	%f127, %f126, %f125;
	st.global.f32 	[%rd25+12], %f127;
	ld.global.f32 	%f128, [%rd6];
	ld.global.f32 	%f129, [%rd4+16];
	ld.global.f32 	%f130, [%rd2+16];
	mul.f32 	%f131, %f1, %f130;
	sub.f32 	%f132, %f87, %f129;
	mul.f32 	%f133, %f129, %f132;
	mul.f32 	%f134, %f131, %f133;
	mul.f32 	%f135, %f128, %f134;
	mul.f32 	%f136, %f135, 0f3C23D70A;
	ld.global.f32 	%f137, [%rd25+16];
	sub.f32 	%f138, %f137, %f136;
	st.global.f32 	[%rd25+16], %f138;
	ld.global.f32 	%f139, [%rd6];
	ld.global.f32 	%f140, [%rd4+20];
	ld.global.f32 	%f141, [%rd2+20];
	mul.f32 	%f142, %f1, %f141;
	sub.f32 	%f143, %f87, %f140;
	mul.f32 	%f144, %f140, %f143;
	mul.f32 	%f145, %f142, %f144;
	mul.f32 	%f146, %f139, %f145;
	mul.f32 	%f147, %f146, 0f3C23D70A;
	ld.global.f32 	%f148, [%rd25+20];
	sub.f32 	%f149, %f148, %f147;
	st.global.f32 	[%rd25+20], %f149;
	ld.global.f32 	%f150, [%rd6];
	ld.global.f32 	%f151, [%rd4+24];
	ld.global.f32 	%f152, [%rd2+24];
	mul.f32 	%f153, %f1, %f152;
	sub.f32 	%f154, %f87, %f151;
	mul.f32 	%f155, %f151, %f154;
	mul.f32 	%f156, %f153, %f155;
	mul.f32 	%f157, %f150, %f156;
	mul.f32 	%f158, %f157, 0f3C23D70A;
	ld.global.f32 	%f159, [%rd25+24];
	sub.f32 	%f160, %f159, %f158;
	st.global.f32 	[%rd25+24], %f160;
	ld.global.f32 	%f161, [%rd6];
	ld.global.f32 	%f162, [%rd4+28];
	ld.global.f32 	%f163, [%rd2+28];
	mul.f32 	%f164, %f1, %f163;
	sub.f32 	%f165, %f87, %f162;
	mul.f32 	%f166, %f162, %f165;
	mul.f32 	%f167, %f164, %f166;
	mul.f32 	%f168, %f161, %f167;
	mul.f32 	%f169, %f168, 0f3C23D70A;
	ld.global.f32 	%f170, [%rd25+28];
	sub.f32 	%f171, %f170, %f169;
	st.global.f32 	[%rd25+28], %f171;
$L__BB1_5:
	add.s32 	%r13, %r13, 1;
	setp.ne.s32 	%p3, %r13, 5;
	@%p3 bra 	$L__BB1_2;
$L__BB1_6:
	ret;

}


// ===== COMPILED SASS (sm_100) =====

	.target	sm_100

	.elftype	@"ET_EXEC"


//--------------------- .note.nv.tkinfo           --------------------------
	.section	.note.nv.tkinfo,"",@"SHT_NOTE"
	.sectionflags	@"SHF_NOTE_NV_TKINFO"
	.tkinfo
        /*0018*/ 	.word	0x00000002
        /*0030*/ 	.string	""
        /*0030*/ 	.string	"ptxas"
        /*0030*/ 	.string	"Cuda compilation tools, release 13.0, V13.0.88"
        /*0030*/ 	.string	"Build cuda_13.0.r13.0/compiler.36424714_0"
        /*0030*/ 	.string	"-arch sm_100 -m 64 "



//--------------------- .note.nv.cuinfo           --------------------------
	.section	.note.nv.cuinfo,"",@"SHT_NOTE"
	.sectionflags	@"SHF_NOTE_NV_CUINFO"
        /*0018*/ 	.short	0x0002
        /*001a*/ 	.short	0x0064
        /*001c*/ 	.short	0x0082
	.zero		2


//--------------------- .nv.info                  --------------------------
	.section	.nv.info,"",@"SHT_CUDA_INFO"
	.align	4


	//----- nvinfo : EIATTR_REGCOUNT
	.align		4
        /*0000*/ 	.byte	0x04, 0x2f
        /*0002*/ 	.short	(.L_1 - .L_0)
	.align		4
.L_0:
        /*0004*/ 	.word	index@(_Z14forward_kernelPfS_S_S_S_S_S_i)
        /*0008*/ 	.word	0x00000020


	//----- nvinfo : EIATTR_FRAME_SIZE
	.align		4
.L_1:
        /*000c*/ 	.byte	0x04, 0x11
        /*000e*/ 	.short	(.L_3 - .L_2)
	.align		4
.L_2:
        /*0010*/ 	.word	index@($__internal_0_$__cuda_sm20_rcp_rn_f32_slowpath)
        /*0014*/ 	.word	0x00000000


	//----- nvinfo : EIATTR_FRAME_SIZE
	.align		4
.L_3:
        /*0018*/ 	.byte	0x04, 0x11
        /*001a*/ 	.short	(.L_5 - .L_4)
	.align		4
.L_4:
        /*001c*/ 	.word	index@(_Z14forward_kernelPfS_S_S_S_S_S_i)
        /*0020*/ 	.word	0x00000000


	//----- nvinfo : EIATTR_REGCOUNT
	.align		4
.L_5:
        /*0024*/ 	.byte	0x04, 0x2f
        /*0026*/ 	.short	(.L_7 - .L_6)
	.align		4
.L_6:
        /*0028*/ 	.word	index@(_Z15backward_kernelPfS_S_S_S_S_S_S_i)
        /*002c*/ 	.word	0x0000001e


	//----- nvinfo : EIATTR_FRAME_SIZE
	.align		4
.L_7:
        /*0030*/ 	.byte	0x04, 0x11
        /*0032*/ 	.short	(.L_9 - .L_8)
	.align		4
.L_8:
        /*0034*/ 	.word	index@(_Z15backward_kernelPfS_S_S_S_S_S_S_i)
        /*0038*/ 	.word	0x00000000


	//----- nvinfo : EIATTR_MIN_STACK_SIZE
	.align		4
.L_9:
        /*003c*/ 	.byte	0x04, 0x12
        /*003e*/ 	.short	(.L_11 - .L_10)
	.align		4
.L_10:
        /*0040*/ 	.word	index@(_Z15backward_kernelPfS_S_S_S_S_S_S_i)
        /*0044*/ 	.word	0x00000000


	//----- nvinfo : EIATTR_MIN_STACK_SIZE
	.align		4
.L_11:
        /*0048*/ 	.byte	0x04, 0x12
        /*004a*/ 	.short	(.L_13 - .L_12)
	.align		4
.L_12:
        /*004c*/ 	.word	index@(_Z14forward_kernelPfS_S_S_S_S_S_i)
        /*0050*/ 	.word	0x00000000
.L_13:


//--------------------- .nv.compat                --------------------------
	.section	.nv.compat,"",@"SHT_CUDA_COMPAT_INFO"
	.align	4
        /*0000*/ 	.byte	0x02, 0x09, 0x00, 0x00, 0x02, 0x02, 0x01, 0x00, 0x02, 0x05, 0x05, 0x00, 0x03, 0x07, 0x01, 0x01
        /*0010*/ 	.byte	0x02, 0x03, 0x00, 0x00, 0x02, 0x06, 0x01, 0x00, 0x04, 0x0b, 0x08, 0x00, 0x09, 0x00, 0x00, 0x00
        /*0020*/ 	.byte	0x00, 0x00, 0x00, 0x00


//--------------------- .nv.info._Z15backward_kernelPfS_S_S_S_S_S_S_i --------------------------
	.section	.nv.info._Z15backward_kernelPfS_S_S_S_S_S_S_i,"",@"SHT_CUDA_INFO"
	.sectionflags	@""
	.align	4


	//----- nvinfo : EIATTR_CUDA_API_VERSION
	.align		4
        /*0000*/ 	.byte	0x04, 0x37
        /*0002*/ 	.short	(.L_15 - .L_14)
.L_14:
        /*0004*/ 	.word	0x00000082


	//----- nvinfo : EIATTR_KPARAM_INFO
	.align		4
.L_15:
        /*0008*/ 	.byte	0x04, 0x17
        /*000a*/ 	.short	(.L_17 - .L_16)
.L_16:
        /*000c*/ 	.word	0x00000000
        /*0010*/ 	.short	0x0008
        /*0012*/ 	.short	0x0040
        /*0014*/ 	.byte	0x00, 0xf0, 0x11, 0x00


	//----- nvinfo : EIATTR_KPARAM_INFO
	.align		4
.L_17:
        /*0018*/ 	.byte	0x04, 0x17
        /*001a*/ 	.short	(.L_19 - .L_18)
.L_18:
        /*001c*/ 	.word	0x00000000
        /*0020*/ 	.short	0x0007
        /*0022*/ 	.short	0x0038
        /*0024*/ 	.byte	0x00, 0xf5, 0x21, 0x00


	//----- nvinfo : EIATTR_KPARAM_INFO
	.align		4
.L_19:
        /*0028*/ 	.byte	0x04, 0x17
        /*002a*/ 	.short	(.L_21 - .L_20)
.L_20:
        /*002c*/ 	.word	0x00000000
        /*0030*/ 	.short	0x0006
        /*0032*/ 	.short	0x0030
        /*0034*/ 	.byte	0x00, 0xf5, 0x21, 0x00


	//----- nvinfo : EIATTR_KPARAM_INFO
	.align		4
.L_21:
        /*0038*/ 	.byte	0x04, 0x17
        /*003a*/ 	.short	(.L_23 - .L_22)
.L_22:
        /*003c*/ 	.word	0x00000000
        /*0040*/ 	.short	0x0005
        /*0042*/ 	.short	0x0028
        /*0044*/ 	.byte	0x00, 0xf5, 0x21, 0x00


	//----- nvinfo : EIATTR_KPARAM_INFO
	.align		4
.L_23:
        /*0048*/ 	.byte	0x04, 0x17
        /*004a*/ 	.short	(.L_25 - .L_24)
.L_24:
        /*004c*/ 	.word	0x00000000
        /*0050*/ 	.short	0x0004
        /*0052*/ 	.short	0x0020
        /*0054*/ 	.byte	0x00, 0xf5, 0x21, 0x00


	//----- nvinfo : EIATTR_KPARAM_INFO
	.align		4
.L_25:
        /*0058*/ 	.byte	0x04, 0x17
        /*005a*/ 	.short	(.L_27 - .L_26)
.L_26:
        /*005c*/ 	.word	0x00000000
        /*0060*/ 	.short	0x0003
        /*0062*/ 	.short	0x0018
        /*0064*/ 	.byte	0x00, 0xf5, 0x21, 0x00


	//----- nvinfo : EIATTR_KPARAM_INFO
	.align		4
.L_27:
        /*0068*/ 	.byte	0x04, 0x17
        /*006a*/ 	.short	(.L_29 - .L_28)
.L_28:
        /*006c*/ 	.word	0x00000000
        /*0070*/ 	.short	0x0002
        /*0072*/ 	.short	0x0010
        /*0074*/ 	.byte	0x00, 0xf5, 0x21, 0x00


	//----- nvinfo : EIATTR_KPARAM_INFO
	.align		4
.L_29:
        /*0078*/ 	.byte	0x04, 0x17
        /*007a*/ 	.short	(.L_31 - .L_30)
.L_30:
        /*007c*/ 	.word	0x00000000
        /*0080*/ 	.short	0x0001
        /*0082*/ 	.short	0x0008
        /*0084*/ 	.byte	0x00, 0xf5, 0x21, 0x00


	//----- nvinfo : EIATTR_KPARAM_INFO
	.align		4
.L_31:
        /*0088*/ 	.byte	0x04, 0x17
        /*008a*/ 	.short	(.L_33 - .L_32)
.L_32:
        /*008c*/ 	.word	0x00000000
        /*0090*/ 	.short	0x0000
        /*0092*/ 	.short	0x0000
        /*0094*/ 	.byte	0x00, 0xf5, 0x21, 0x00


	//----- nvinfo : EIATTR_SPARSE_MMA_MASK
	.align		4
.L_33:
        /*0098*/ 	.byte	0x03, 0x50
        /*009a*/ 	.short	0x0000


	//----- nvinfo : EIATTR_MAXREG_COUNT
	.align		4
        /*009c*/ 	.byte	0x03, 0x1b
        /*009e*/ 	.short	0x00ff


	//----- nvinfo : EIATTR_MERCURY_ISA_VERSION
	.align		4
        /*00a0*/ 	.byte	0x03, 0x5f
        /*00a2*/ 	.short	0x0101


	//----- nvinfo : EIATTR_VRC_CTA_INIT_COUNT
	.align		4
        /*00a4*/ 	.byte	0x02, 0x4a
	.zero		1
	.zero		1


	//----- nvinfo : EIATTR_EXIT_INSTR_OFFSETS
	.align		4
        /*00a8*/ 	.byte	0x04, 0x1c
        /*00aa*/ 	.short	(.L_35 - .L_34)


	//   ....[0]....
.L_34:
        /*00ac*/ 	.word	0x00000070


	//   ....[1]....
        /*00b0*/ 	.word	0x000013c0


	//----- nvinfo : EIATTR_CBANK_PARAM_SIZE
	.align		4
.L_35:
        /*00b4*/ 	.byte	0x03, 0x19
        /*00b6*/ 	.short	0x0044


	//----- nvinfo : EIATTR_PARAM_CBANK
	.align		4
        /*00b8*/ 	.byte	0x04, 0x0a
        /*00ba*/ 	.short	(.L_37 - .L_36)
	.align		4
.L_36:
        /*00bc*/ 	.word	index@(.nv.constant0._Z15backward_kernelPfS_S_S_S_S_S_S_i)
        /*00c0*/ 	.short	0x0380
        /*00c2*/ 	.short	0x0044


	//----- nvinfo : EIATTR_SW_WAR
	.align		4
.L_37:
        /*00c4*/ 	.byte	0x04, 0x36
        /*00c6*/ 	.short	(.L_39 - .L_38)
.L_38:
        /*00c8*/ 	.word	0x00000008
.L_39:


//--------------------- .nv.info._Z14forward_kernelPfS_S_S_S_S_S_i --------------------------
	.section	.nv.info._Z14forward_kernelPfS_S_S_S_S_S_i,"",@"SHT_CUDA_INFO"
	.sectionflags	@""
	.align	4


	//----- nvinfo : EIATTR_CUDA_API_VERSION
	.align		4
        /*0000*/ 	.byte	0x04, 0x37
        /*0002*/ 	.short	(.L_41 - .L_40)
.L_40:
        /*0004*/ 	.word	0x00000082


	//----- nvinfo : EIATTR_KPARAM_INFO
	.align		4
.L_41:
        /*0008*/ 	.byte	0x04, 0x17
        /*000a*/ 	.short	(.L_43 - .L_42)
.L_42:
        /*000c*/ 	.word	0x00000000
        /*0010*/ 	.short	0x0007
        /*0012*/ 	.short	0x0038
        /*0014*/ 	.byte	0x00, 0xf0, 0x11, 0x00


	//----- nvinfo : EIATTR_KPARAM_INFO
	.align		4
.L_43:
        /*0018*/ 	.byte	0x04, 0x17
        /*001a*/ 	.short	(.L_45 - .L_44)
.L_44:
        /*001c*/ 	.word	0x00000000
        /*0020*/ 	.short	0x0006
        /*0022*/ 	.short	0x0030
        /*0024*/ 	.byte	0x00, 0xf5, 0x21, 0x00


	//----- nvinfo : EIATTR_KPARAM_INFO
	.align		4
.L_45:
        /*0028*/ 	.byte	0x04, 0x17
        /*002a*/ 	.short	(.L_47 - .L_46)
.L_46:
        /*002c*/ 	.word	0x00000000
        /*0030*/ 	.short	0x0005
        /*0032*/ 	.short	0x0028
        /*0034*/ 	.byte	0x00, 0xf5, 0x21, 0x00


	//----- nvinfo : EIATTR_KPARAM_INFO
	.align		4
.L_47:
        /*0038*/ 	.byte	0x04, 0x17
        /*003a*/ 	.short	(.L_49 - .L_48)
.L_48:
        /*003c*/ 	.word	0x00000000
        /*0040*/ 	.short	0x0004
        /*0042*/ 	.short	0x0020
        /*0044*/ 	.byte	0x00, 0xf5, 0x21, 0x00


	//----- nvinfo : EIATTR_KPARAM_INFO
	.align		4
.L_49:
        /*0048*/ 	.byte	0x04, 0x17
        /*004a*/ 	.short	(.L_51 - .L_50)
.L_50:
        /*004c*/ 	.word	0x00000000
        /*0050*/ 	.short	0x0003
        /*0052*/ 	.short	0x0018
        /*0054*/ 	.byte	0x00, 0xf5, 0x21, 0x00


	//----- nvinfo : EIATTR_KPARAM_INFO
	.align		4
.L_51:
        /*0058*/ 	.byte	0x04, 0x17
        /*005a*/ 	.short	(.L_53 - .L_52)
.L_52:
        /*005c*/ 	.word	0x00000000
        /*0060*/ 	.short	0x0002
        /*0062*/ 	.short	0x0010
        /*0064*/ 	.byte	0x00, 0xf5, 0x21, 0x00


	//----- nvinfo : EIATTR_KPARAM_INFO
	.align		4
.L_53:
        /*0068*/ 	.byte	0x04, 0x17
        /*006a*/ 	.short	(.L_55 - .L_54)
.L_54:
        /*006c*/ 	.word	0x00000000
        /*0070*/ 	.short	0x0001
        /*0072*/ 	.short	0x0008
        /*0074*/ 	.byte	0x00, 0xf5, 0x21, 0x00


	//----- nvinfo : EIATTR_KPARAM_INFO
	.align		4
.L_55:
        /*0078*/ 	.byte	0x04, 0x17
        /*007a*/ 	.short	(.L_57 - .L_56)
.L_56:
        /*007c*/ 	.word	0x00000000
        /*0080*/ 	.short	0x0000
        /*0082*/ 	.short	0x0000
        /*0084*/ 	.byte	0x00, 0xf5, 0x21, 0x00


	//----- nvinfo : EIATTR_SPARSE_MMA_MASK
	.align		4
.L_57:
        /*0088*/ 	.byte	0x03, 0x50
        /*008a*/ 	.short	0x0000


	//----- nvinfo : EIATTR_MAXREG_COUNT
	.align		4
        /*008c*/ 	.byte	0x03, 0x1b
        /*008e*/ 	.short	0x00ff


	//----- nvinfo : EIATTR_MERCURY_ISA_VERSION
	.align		4
        /*0090*/ 	.byte	0x03, 0x5f
        /*0092*/ 	.short	0x0101


	//----- nvinfo : EIATTR_VRC_CTA_INIT_COUNT
	.align		4
        /*0094*/ 	.byte	0x02, 0x4a
	.zero		1
	.zero		1


	//----- nvinfo : EIATTR_EXIT_INSTR_OFFSETS
	.align		4
        /*0098*/ 	.byte	0x04, 0x1c
        /*009a*/ 	.short	(.L_59 - .L_58)


	//   ....[0]....
.L_58:
        /*009c*/ 	.word	0x00000070


	//   ....[1]....
        /*00a0*/ 	.word	0x000019f0


	//----- nvinfo : EIATTR_CRS_STACK_SIZE
	.align		4
.L_59:
        /*00a4*/ 	.byte	0x04, 0x1e
        /*00a6*/ 	.short	(.L_61 - .L_60)
.L_60:
        /*00a8*/ 	.word	0x00000000


	//----- nvinfo : EIATTR_CBANK_PARAM_SIZE
	.align		4
.L_61:
        /*00ac*/ 	.byte	0x03, 0x19
        /*00ae*/ 	.short	0x003c


	//----- nvinfo : EIATTR_PARAM_CBANK
	.align		4
        /*00b0*/ 	.byte	0x04, 0x0a
        /*00b2*/ 	.short	(.L_63 - .L_62)
	.align		4
.L_62:
        /*00b4*/ 	.word	index@(.nv.constant0._Z14forward_kernelPfS_S_S_S_S_S_i)
        /*00b8*/ 	.short	0x0380
        /*00ba*/ 	.short	0x003c


	//----- nvinfo : EIATTR_SW_WAR
	.align		4
.L_63:
        /*00bc*/ 	.byte	0x04, 0x36
        /*00be*/ 	.short	(.L_65 - .L_64)
.L_64:
        /*00c0*/ 	.word	0x00000008
.L_65:


//--------------------- .nv.callgraph             --------------------------
	.section	.nv.callgraph,"",@"SHT_CUDA_CALLGRAPH"
	.align	4
	.sectionentsize	8
	.align		4
        /*0000*/ 	.word	0x00000000
	.align		4
        /*0004*/ 	.word	0xffffffff
	.align		4
        /*0008*/ 	.word	0x00000000
	.align		4
        /*000c*/ 	.word	0xfffffffe
	.align		4
        /*0010*/ 	.word	0x00000000
	.align		4
        /*0014*/ 	.word	0xfffffffd
	.align		4
        /*0018*/ 	.word	0x00000000
	.align		4
        /*001c*/ 	.word	0xfffffffc


//--------------------- .text._Z15backward_kernelPfS_S_S_S_S_S_S_i --------------------------
	.section	.text._Z15backward_kernelPfS_S_S_S_S_S_S_i,"ax",@progbits
	.align	128
        .global         _Z15backward_kernelPfS_S_S_S_S_S_S_i
        .type           _Z15backward_kernelPfS_S_S_S_S_S_S_i,@function
        .size           _Z15backward_kernelPfS_S_S_S_S_S_S_i,(.L_x_37 - _Z15backward_kernelPfS_S_S_S_S_S_S_i)
        .other          _Z15backward_kernelPfS_S_S_S_S_S_S_i,@"STO_CUDA_ENTRY STV_DEFAULT"
_Z15backward_kernelPfS_S_S_S_S_S_S_i:
.text._Z15backward_kernelPfS_S_S_S_S_S_S_i:
[----:B------:R-:W-:Y:S01]  /*0000*/  LDC R1, c[0x0][0x37c] ;  /* 0x0000df00ff017b82 */ /* 0x000fe20000000800 */
[----:B------:R-:W0:Y:S07]  /*0010*/  S2R R3, SR_TID.X ;  /* 0x0000000000037919 */ /* 0x000e2e0000002100 */
[----:B------:R-:W0:Y:S01]  /*0020*/  S2UR UR4, SR_CTAID.X ;  /* 0x00000000000479c3 */ /* 0x000e220000002500 */
[----:B------:R-:W1:Y:S07]  /*0030*/  LDCU UR5, c[0x0][0x3c0] ;  /* 0x00007800ff0577ac */ /* 0x000e6e0008000800 */
[----:B------:R-:W0:Y:S02]  /*0040*/  LDC R0, c[0x0][0x360] ;  /* 0x0000d800ff007b82 */ /* 0x000e240000000800 */
[----:B0-----:R-:W-:-:S05]  /*0050*/  IMAD R0, R0, UR4, R3 ;  /* 0x0000000400007c24 */ /* 0x001fca000f8e0203 */
[----:B-1----:R-:W-:-:S13]  /*0060*/  ISETP.GE.AND P0, PT, R0, UR5, PT ;  /* 0x0000000500007c0c */ /* 0x002fda000bf06270 */
[----:B------:R-:W-:Y:S05]  /*0070*/  @P0 EXIT ;  /* 0x000000000000094d */ /* 0x000fea0003800000 */
[----:B------:R-:W0:Y:S01]  /*0080*/  LDC.64 R8, c[0x0][0x3b8] ;  /* 0x0000ee00ff087b82 */ /* 0x000e220000000a00 */
[----:B------:R-:W1:Y:S07]  /*0090*/  LDCU.64 UR4, c[0x0][0x358] ;  /* 0x00006b00ff0477ac */ /* 0x000e6e0008000a00 */
[----:B------:R-:W2:Y:S08]  /*00a0*/  LDC.64 R10, c[0x0][0x388] ;  /* 0x0000e200ff0a7b82 */ /* 0x000eb00000000a00 */
[----:B------:R-:W3:Y:S08]  /*00b0*/  LDC.64 R2, c[0x0][0x3a0] ;  /* 0x0000e800ff027b82 */ /* 0x000ef00000000a00 */
[----:B------:R-:W4:Y:S01]  /*00c0*/  LDC.64 R6, c[0x0][0x3a8] ;  /* 0x0000ea00ff067b82 */ /* 0x000f220000000a00 */
[C---:B0-----:R-:W-:Y:S01]  /*00d0*/  IMAD.WIDE R8, R0.reuse, 0x4, R8 ;  /* 0x0000000400087825 */ /* 0x041fe200078e0208 */
[----:B------:R-:W-:-:S04]  /*00e0*/  SHF.L.U32 R13, R0, 0x3, RZ ;  /* 0x00000003000d7819 */ /* 0x000fc800000006ff */
[----:B-1----:R-:W5:Y:S01]  /*00f0*/  LDG.E R5, desc[UR4][R8.64] ;  /* 0x0000000408057981 */ /* 0x002f62000c1e1900 */
[----:B--2---:R-:W-:-:S05]  /*0100*/  IMAD.WIDE R10, R0, 0x4, R10 ;  /* 0x00000004000a7825 */ /* 0x004fca00078e020a */
[----:B------:R-:W2:Y:S01]  /*0110*/  LDG.E R4, desc[UR4][R10.64] ;  /* 0x000000040a047981 */ /* 0x000ea2000c1e1900 */
[----:B---3--:R-:W-:-:S05]  /*0120*/  IMAD.WIDE R2, R13, 0x4, R2 ;  /* 0x000000040d027825 */ /* 0x008fca00078e0202 */
[----:B------:R-:W3:Y:S04]  /*0130*/  LDG.E R12, desc[UR4][R2.64] ;  /* 0x00000004020c7981 */ /* 0x000ee8000c1e1900 */
[----:B----4-:R-:W4:Y:S04]  /*0140*/  LDG.E R16, desc[UR4][R6.64] ;  /* 0x0000000406107981 */ /* 0x010f28000c1e1900 */
[----:B------:R-:W4:Y:S04]  /*0150*/  LDG.E R13, desc[UR4][R6.64+0x4] ;  /* 0x00000404060d7981 */ /* 0x000f28000c1e1900 */
[----:B------:R-:W4:Y:S01]  /*0160*/  LDG.E R15, desc[UR4][R6.64+0x1c] ;  /* 0x00001c04060f7981 */ /* 0x000f22000c1e1900 */
[C---:B-----5:R-:W-:Y:S01]  /*0170*/  FADD R14, -R5.reuse, 1 ;  /* 0x3f800000050e7421 */ /* 0x060fe20000000100 */
[----:B--2---:R-:W-:-:S03]  /*0180*/  FADD R4, R5, -R4 ;  /* 0x8000000405047221 */ /* 0x004fc60000000000 */
[----:B------:R-:W-:-:S04]  /*0190*/  FMUL R5, R5, R14 ;  /* 0x0000000e05057220 */ /* 0x000fc80000400000 */
[----:B------:R-:W-:-:S04]  /*01a0*/  FMUL R5, R4, R5 ;  /* 0x0000000504057220 */ /* 0x000fc80000400000 */
[----:B---3--:R-:W-:-:S04]  /*01b0*/  FMUL R5, R12, R5 ;  /* 0x000000050c057220 */ /* 0x008fc80000400000 */
[----:B----4-:R-:W-:-:S05]  /*01c0*/  FFMA R5, R5, -0.0099999997764825820923, R16 ;  /* 0xbc23d70a05057823 */ /* 0x010fca0000000010 */
[----:B------:R0:W-:Y:S04]  /*01d0*/  STG.E desc[UR4][R6.64], R5 ;  /* 0x0000000506007986 */ /* 0x0001e8000c101904 */
[----:B------:R-:W2:Y:S04]  /*01e0*/  LDG.E R11, desc[UR4][R8.64] ;  /* 0x00000004080b7981 */ /* 0x000ea8000c1e1900 */
[----:B------:R-:W3:Y:S01]  /*01f0*/  LDG.E R10, desc[UR4][R2.64+0x4] ;  /* 0x00000404020a7981 */ /* 0x000ee2000c1e1900 */
[----:B--2---:R-:W-:-:S04]  /*0200*/  FADD R12, -R11, 1 ;  /* 0x3f8000000b0c7421 */ /* 0x004fc80000000100 */
[----:B------:R-:W-:Y:S02]  /*0210*/  FMUL R11, R11, R12 ;  /* 0x0000000c0b0b7220 */ /* 0x000fe40000400000 */
[----:B------:R-:W2:Y:S02]  /*0220*/  LDG.E R12, desc[UR4][R6.64+0x8] ;  /* 0x00000804060c7981 */ /* 0x000ea4000c1e1900 */
[----:B------:R-:W-:-:S04]  /*0230*/  FMUL R11, R4, R11 ;  /* 0x0000000b040b7220 */ /* 0x000fc80000400000 */
[----:B---3--:R-:W-:-:S04]  /*0240*/  FMUL R10, R10, R11 ;  /* 0x0000000b0a0a7220 */ /* 0x008fc80000400000 */
[----:B------:R-:W-:-:S05]  /*0250*/  FFMA R13, R10, -0.0099999997764825820923, R13 ;  /* 0xbc23d70a0a0d7823 */ /* 0x000fca000000000d */
[----:B------:R1:W-:Y:S04]  /*0260*/  STG.E desc[UR4][R6.64+0x4], R13 ;  /* 0x0000040d06007986 */ /* 0x0003e8000c101904 */
[----:B------:R-:W3:Y:S04]  /*0270*/  LDG.E R10, desc[UR4][R8.64] ;  /* 0x00000004080a7981 */ /* 0x000ee8000c1e1900 */
[----:B0-----:R-:W4:Y:S04]  /*0280*/  LDG.E R5, desc[UR4][R2.64+0x8] ;  /* 0x0000080402057981 */ /* 0x001f28000c1e1900 */
[----:B-1----:R-:W5:Y:S01]  /*0290*/  LDG.E R13, desc[UR4][R6.64+0xc] ;  /* 0x00000c04060d7981 */ /* 0x002f62000c1e1900 */
[----:B---3--:R-:W-:-:S04]  /*02a0*/  FADD R11, -R10, 1 ;  /* 0x3f8000000a0b7421 */ /* 0x008fc80000000100 */
[----:B------:R-:W-:-:S04]  /*02b0*/  FMUL R11, R10, R11 ;  /* 0x0000000b0a0b7220 */ /* 0x000fc80000400000 */
[----:B------:R-:W-:-:S04]  /*02c0*/  FMUL R10, R4, R11 ;  /* 0x0000000b040a7220 */ /* 0x000fc80000400000 */
[----:B----4-:R-:W-:-:S04]  /*02d0*/  FMUL R5, R5, R10 ;  /* 0x0000000a05057220 */ /* 0x010fc80000400000 */
[----:B--2---:R-:W-:-:S05]  /*02e0*/  FFMA R5, R5, -0.0099999997764825820923, R12 ;  /* 0xbc23d70a05057823 */ /* 0x004fca000000000c */
        /* <DEDUP_REMOVED lines=8> */
[----:B-----5:R-:W-:-:S05]  /*0370*/  FFMA R13, R10, -0.0099999997764825820923, R13 ;  /* 0xbc23d70a0a0d7823 */ /* 0x020fca000000000d */
        /* <DEDUP_REMOVED lines=20> */
[----:B0-----:R-:W4:Y:S01]  /*04c0*/  LDG.E R5, desc[UR4][R2.64+0x18] ;  /* 0x0000180402057981 */ /* 0x001f22000c1e1900 */
        /* <DEDUP_REMOVED lines=9> */
[----:B-1----:R-:W-:Y:S02]  /*0560*/  FMUL R13, R10, R11 ;  /* 0x0000000b0a0d7220 */ /* 0x002fe40000400000 */
[----:B------:R-:W1:Y:S02]  /*0570*/  LDC.64 R10, c[0x0][0x3b0] ;  /* 0x0000ec00ff0a7b82 */ /* 0x000e640000000a00 */
[----:B------:R-:W-:-:S04]  /*0580*/  FMUL R13, R4, R13 ;  /* 0x0000000d040d7220 */ /* 0x000fc80000400000 */
[----:B---3--:R-:W-:-:S04]  /*0590*/  FMUL R12, R12, R13 ;  /* 0x0000000d0c0c7220 */ /* 0x008fc80000400000 */
[----:B------:R-:W-:-:S05]  /*05a0*/  FFMA R17, R12, -0.0099999997764825820923, R15 ;  /* 0xbc23d70a0c117823 */ /* 0x000fca000000000f */
[----:B------:R2:W-:Y:S04]  /*05b0*/  STG.E desc[UR4][R6.64+0x1c], R17 ;  /* 0x00001c1106007986 */ /* 0x0005e8000c101904 */
[----:B------:R-:W3:Y:S04]  /*05c0*/  LDG.E R12, desc[UR4][R8.64] ;  /* 0x00000004080c7981 */ /* 0x000ee8000c1e1900 */
[----:B-1----:R-:W4:Y:S01]  /*05d0*/  LDG.E R14, desc[UR4][R10.64] ;  /* 0x000000040a0e7981 */ /* 0x002f22000c1e1900 */
[----:B0-----:R-:W-:Y:S01]  /*05e0*/  FMUL R5, R4, 0.0099999997764825820923 ;  /* 0x3c23d70a04057820 */ /* 0x001fe20000400000 */
[----:B---3--:R-:W-:-:S04]  /*05f0*/  FADD R13, -R12, 1 ;  /* 0x3f8000000c0d7421 */ /* 0x008fc80000000100 */
[----:B------:R-:W-:-:S04]  /*0600*/  FMUL R12, R12, R13 ;  /* 0x0000000d0c0c7220 */ /* 0x000fc80000400000 */
[----:B----4-:R-:W-:Y:S02]  /*0610*/  FFMA R19, -R5, R12, R14 ;  /* 0x0000000c05137223 */ /* 0x010fe4000000010e */
[----:B------:R-:W0:Y:S03]  /*0620*/  LDC.64 R12, c[0x0][0x390] ;  /* 0x0000e400ff0c7b82 */ /* 0x000e260000000a00 */
[----:B------:R2:W-:Y:S05]  /*0630*/  STG.E desc[UR4][R10.64], R19 ;  /* 0x000000130a007986 */ /* 0x0005ea000c101904 */
[----:B------:R-:W1:Y:S01]  /*0640*/  LDC.64 R14, c[0x0][0x380] ;  /* 0x0000e000ff0e7b82 */ /* 0x000e620000000a00 */
[----:B------:R-:W-:-:S07]  /*0650*/  HFMA2 R5, -RZ, RZ, 0, 0 ;  /* 0x00000000ff057431 */ /* 0x000fce00000001ff */
.L_x_2:
[C---:B------:R-:W-:Y:S01]  /*0660*/  ISETP.NE.AND P0, PT, R5.reuse, RZ, PT ;  /* 0x000000ff0500720c */ /* 0x040fe20003f05270 */
[----:B--2---:R-:W-:Y:S01]  /*0670*/  IMAD R7, R0, 0x5, R5 ;  /* 0x0000000500077824 */ /* 0x004fe200078e0205 */
[C---:B01----:R-:W-:Y:S02]  /*0680*/  SHF.L.U32 R9, R5.reuse, 0x3, RZ ;  /* 0x0000000305097819 */ /* 0x043fe400000006ff */
[----:B------:R-:W-:Y:S01]  /*0690*/  IADD3 R5, PT, PT, R5, 0x1, RZ ;  /* 0x0000000105057810 */ /* 0x000fe20007ffe0ff */
[----:B-1----:R-:W-:-:S03]  /*06a0*/  IMAD.WIDE R6, R7, 0x4, R14 ;  /* 0x0000000407067825 */ /* 0x002fc600078e020e */
[----:B------:R-:W-:-:S05]  /*06b0*/  ISETP.NE.AND P1, PT, R5, 0x5, PT ;  /* 0x000000050500780c */ /* 0x000fca0003f25270 */
[----:B------:R-:W-:Y:S08]  /*06c0*/  @P0 BRA `(.L_x_0) ;  /* 0x0000000400d00947 */ /* 0x000ff00003800000 */
[----:B------:R-:W1:Y:S01]  /*06d0*/  LDC.64 R16, c[0x0][0x3a8] ;  /* 0x0000ea00ff107b82 */ /* 0x000e620000000a00 */
[----:B------:R-:W2:Y:S01]  /*06e0*/  LDG.E R19, desc[UR4][R2.64] ;  /* 0x0000000402137981 */ /* 0x000ea2000c1e1900 */
[----:B0-----:R-:W-:-:S03]  /*06f0*/  IMAD.WIDE.U32 R10, R9, 0x4, R12 ;  /* 0x00000004090a7825 */ /* 0x001fc600078e000c */
[----:B------:R-:W3:Y:S04]  /*0700*/  LDG.E R18, desc[UR4][R6.64] ;  /* 0x0000000406127981 */ /* 0x000ee8000c1e1900 */
[----:B------:R-:W4:Y:S04]  /*0710*/  LDG.E R23, desc[UR4][R10.64] ;  /* 0x000000040a177981 */ /* 0x000f28000c1e1900 */
[----:B-1----:R-:W5:Y:S01]  /*0720*/  LDG.E R21, desc[UR4][R16.64] ;  /* 0x0000000410157981 */ /* 0x002f62000c1e1900 */
[----:B------:R-:W0:Y:S01]  /*0730*/  LDC.64 R8, c[0x0][0x398] ;  /* 0x0000e600ff087b82 */ /* 0x000e220000000a00 */
[----:B--2---:R-:W-:-:S04]  /*0740*/  FADD R20, -R19, 1 ;  /* 0x3f80000013147421 */ /* 0x004fc80000000100 */
[----:B------:R-:W-:Y:S01]  /*0750*/  FMUL R20, R19, R20 ;  /* 0x0000001413147220 */ /* 0x000fe20000400000 */
[----:B-----5:R-:W-:-:S04]  /*0760*/  FMUL R21, R4, R21 ;  /* 0x0000001504157220 */ /* 0x020fc80000400000 */
[----:B------:R-:W-:-:S04]  /*0770*/  FMUL R21, R21, R20 ;  /* 0x0000001415157220 */ /* 0x000fc80000400000 */
[----:B---3--:R-:W-:-:S04]  /*0780*/  FMUL R18, R18, R21 ;  /* 0x0000001512127220 */ /* 0x008fc80000400000 */
[----:B----4-:R-:W-:-:S05]  /*0790*/  FFMA R23, R18, -0.0099999997764825820923, R23 ;  /* 0xbc23d70a12177823 */ /* 0x010fca0000000017 */
[----:B------:R-:W-:Y:S04]  /*07a0*/  STG.E desc[UR4][R10.64], R23 ;  /* 0x000000170a007986 */ /* 0x000fe8000c101904 */
[----:B0-----:R-:W2:Y:S02]  /*07b0*/  LDG.E R18, desc[UR4][R8.64] ;  /* 0x0000000408127981 */ /* 0x001ea4000c1e1900 */
[----:B--2---:R-:W-:-:S05]  /*07c0*/  FFMA R21, R21, -0.0099999997764825820923, R18 ;  /* 0xbc23d70a15157823 */ /* 0x004fca0000000012 */
[----:B------:R0:W-:Y:S04]  /*07d0*/  STG.E desc[UR4][R8.64], R21 ;  /* 0x0000001508007986 */ /* 0x0001e8000c101904 */
[----:B------:R-:W2:Y:S04]  /*07e0*/  LDG.E R19, desc[UR4][R2.64+0x4] ;  /* 0x0000040402137981 */ /* 0x000ea8000c1e1900 */
[----:B------:R-:W3:Y:S04]  /*07f0*/  LDG.E R25, desc[UR4][R16.64+0x4] ;  /* 0x0000040410197981 */ /* 0x000ee8000c1e1900 */
[----:B------:R-:W4:Y:S04]  /*0800*/  LDG.E R18, desc[UR4][R6.64] ;  /* 0x0000000406127981 */ /* 0x000f28000c1e1900 */
[----:B------:R-:W5:Y:S01]  /*0810*/  LDG.E R27, desc[UR4][R10.64+0x4] ;  /* 0x000004040a1b7981 */ /* 0x000f62000c1e1900 */
[----:B--2---:R-:W-:-:S04]  /*0820*/  FADD R20, -R19, 1 ;  /* 0x3f80000013147421 */ /* 0x004fc80000000100 */
[----:B------:R-:W-:Y:S01]  /*0830*/  FMUL R20, R19, R20 ;  /* 0x0000001413147220 */ /* 0x000fe20000400000 */
[----:B---3--:R-:W-:-:S04]  /*0840*/  FMUL R25, R4, R25 ;  /* 0x0000001904197220 */ /* 0x008fc80000400000 */
[----:B------:R-:W-:-:S04]  /*0850*/  FMUL R25, R25, R20 ;  /* 0x0000001419197220 */ /* 0x000fc80000400000 */
[----:B----4-:R-:W-:-:S04]  /*0860*/  FMUL R18, R18, R25 ;  /* 0x0000001912127220 */ /* 0x010fc80000400000 */
[----:B-----5:R-:W-:-:S05]  /*0870*/  FFMA R27, R18, -0.0099999997764825820923, R27 ;  /* 0xbc23d70a121b7823 */ /* 0x020fca000000001b */
[----:B------:R-:W-:Y:S04]  /*0880*/  STG.E desc[UR4][R10.64+0x4], R27 ;  /* 0x0000041b0a007986 */ /* 0x000fe8000c101904 */
[----:B------:R-:W2:Y:S02]  /*0890*/  LDG.E R18, desc[UR4][R8.64+0x4] ;  /* 0x0000040408127981 */ /* 0x000ea4000c1e1900 */
[----:B--2---:R-:W-:-:S05]  /*08a0*/  FFMA R25, R25, -0.0099999997764825820923, R18 ;  /* 0xbc23d70a19197823 */ /* 0x004fca0000000012 */
[----:B------:R1:W-:Y:S04]  /*08b0*/  STG.E desc[UR4][R8.64+0x4], R25 ;  /* 0x0000041908007986 */ /* 0x0003e8000c101904 */
[----:B------:R-:W2:Y:S04]  /*08c0*/  LDG.E R19, desc[UR4][R2.64+0x8] ;  /* 0x0000080402137981 */ /* 0x000ea8000c1e1900 */
[----:B0-----:R-:W3:Y:S04]  /*08d0*/  LDG.E R21, desc[UR4][R16.64+0x8] ;  /* 0x0000080410157981 */ /* 0x001ee8000c1e1900 */
        /* <DEDUP_REMOVED lines=13> */
[----:B-1----:R-:W3:Y:S04]  /*09b0*/  LDG.E R25, desc[UR4][R16.64+0xc] ;  /* 0x00000c0410197981 */ /* 0x002ee8000c1e1900 */
        /* <DEDUP_REMOVED lines=50> */
[----:B------:R0:W-:Y:S04]  /*0ce0*/  STG.E desc[UR4][R10.64+0x18], R23 ;  /* 0x000018170a007986 */ /* 0x0001e8000c101904 */
[----:B------:R-:W2:Y:S02]  /*0cf0*/  LDG.E R18, desc[UR4][R8.64+0x18] ;  /* 0x0000180408127981 */ /* 0x000ea4000c1e1900 */
[----:B--2---:R-:W-:-:S05]  /*0d00*/  FFMA R21, R21, -0.0099999997764825820923, R18 ;  /* 0xbc23d70a15157823 */ /* 0x004fca0000000012 */
[----:B------:R0:W-:Y:S04]  /*0d10*/  STG.E desc[UR4][R8.64+0x18], R21 ;  /* 0x0000181508007986 */ /* 0x0001e8000c101904 */
[----:B------:R-:W2:Y:S04]  /*0d20*/  LDG.E R18, desc[UR4][R2.64+0x1c] ;  /* 0x00001c0402127981 */ /* 0x000ea8000c1e1900 */
[----:B------:R-:W3:Y:S04]  /*0d30*/  LDG.E R17, desc[UR4][R16.64+0x1c] ;  /* 0x00001c0410117981 */ /* 0x000ee8000c1e1900 */
[----:B------:R-:W4:Y:S04]  /*0d40*/  LDG.E R6, desc[UR4][R6.64] ;  /* 0x0000000406067981 */ /* 0x000f28000c1e1900 */
[----:B-1----:R-:W5:Y:S01]  /*0d50*/  LDG.E R25, desc[UR4][R10.64+0x1c] ;  /* 0x00001c040a197981 */ /* 0x002f62000c1e1900 */
        /* <DEDUP_REMOVED lines=9> */
[----:B------:R0:W-:Y:S01]  /*0df0*/  STG.E desc[UR4][R8.64+0x1c], R19 ;  /* 0x00001c1308007986 */ /* 0x0001e2000c101904 */
[----:B------:R-:W-:Y:S05]  /*0e00*/  BRA `(.L_x_1) ;  /* 0x0000000400687947 */ /* 0x000fea0003800000 */
.L_x_0:
[----:B------:R-:W1:Y:S01]  /*0e10*/  LDC.64 R10, c[0x0][0x3a8] ;  /* 0x0000ea00ff0a7b82 */ /* 0x000e620000000a00 */
[----:B------:R-:W2:Y:S01]  /*0e20*/  LDG.E R17, desc[UR4][R2.64] ;  /* 0x0000000402117981 */ /* 0x000ea2000c1e1900 */
[----:B0-----:R-:W-:-:S03]  /*0e30*/  IMAD.WIDE.U32 R8, R9, 0x4, R12 ;  /* 0x0000000409087825 */ /* 0x001fc600078e000c */
[----:B------:R-:W3:Y:S04]  /*0e40*/  LDG.E R16, desc[UR4][R6.64] ;  /* 0x0000000406107981 */ /* 0x000ee8000c1e1900 */
[----:B------:R-:W4:Y:S04]  /*0e50*/  LDG.E R21, desc[UR4][R8.64] ;  /* 0x0000000408157981 */ /* 0x000f28000c1e1900 */
[----:B------:R-:W5:Y:S04]  /*0e60*/  LDG.E R23, desc[UR4][R8.64+0x4] ;  /* 0x0000040408177981 */ /* 0x000f68000c1e1900 */
[----:B-1----:R-:W3:Y:S01]  /*0e70*/  LDG.E R19, desc[UR4][R10.64] ;  /* 0x000000040a137981 */ /* 0x002ee2000c1e1900 */
[----:B--2---:R-:W-:-:S04]  /*0e80*/  FADD R18, -R17, 1 ;  /* 0x3f80000011127421 */ /* 0x004fc80000000100 */
[----:B------:R-:W-:Y:S01]  /*0e90*/  FMUL R18, R17, R18 ;  /* 0x0000001211127220 */ /* 0x000fe20000400000 */
[----:B---3--:R-:W-:-:S04]  /*0ea0*/  FMUL R19, R4, R19 ;  /* 0x0000001304137220 */ /* 0x008fc80000400000 */
[----:B------:R-:W-:-:S04]  /*0eb0*/  FMUL R19, R19, R18 ;  /* 0x0000001213137220 */ /* 0x000fc80000400000 */
[----:B------:R-:W-:-:S04]  /*0ec0*/  FMUL R16, R16, R19 ;  /* 0x0000001310107220 */ /* 0x000fc80000400000 */
[----:B----4-:R-:W-:-:S05]  /*0ed0*/  FFMA R21, R16, -0.0099999997764825820923, R21 ;  /* 0xbc23d70a10157823 */ /* 0x010fca0000000015 */
[----:B------:R0:W-:Y:S04]  /*0ee0*/  STG.E desc[UR4][R8.64], R21 ;  /* 0x0000001508007986 */ /* 0x0001e8000c101904 */
[----:B------:R-:W2:Y:S04]  /*0ef0*/  LDG.E R17, desc[UR4][R2.64+0x4] ;  /* 0x0000040402117981 */ /* 0x000ea8000c1e1900 */
[----:B------:R-:W3:Y:S04]  /*0f00*/  LDG.E R19, desc[UR4][R10.64+0x4] ;  /* 0x000004040a137981 */ /* 0x000ee8000c1e1900 */
[----:B------:R-:W4:Y:S04]  /*0f10*/  LDG.E R16, desc[UR4][R6.64] ;  /* 0x0000000406107981 */ /* 0x000f28000c1e1900 */
[----:B0-----:R-:W5:Y:S01]  /*0f20*/  LDG.E R21, desc[UR4][R8.64+0x8] ;  /* 0x0000080408157981 */ /* 0x001f62000c1e1900 */
[----:B--2---:R-:W-:-:S04]  /*0f30*/  FADD R18, -R17, 1 ;  /* 0x3f80000011127421 */ /* 0x004fc80000000100 */
[----:B------:R-:W-:Y:S01]  /*0f40*/  FMUL R18, R17, R18 ;  /* 0x0000001211127220 */ /* 0x000fe20000400000 */
[----:B---3--:R-:W-:-:S04]  /*0f50*/  FMUL R19, R4, R19 ;  /* 0x0000001304137220 */ /* 0x008fc80000400000 */
[----:B------:R-:W-:-:S04]  /*0f60*/  FMUL R19, R19, R18 ;  /* 0x0000001213137220 */ /* 0x000fc80000400000 */
[----:B----4-:R-:W-:-:S04]  /*0f70*/  FMUL R16, R16, R19 ;  /* 0x0000001310107220 */ /* 0x010fc80000400000 */
[----:B-----5:R-:W-:-:S05]  /*0f80*/  FFMA R23, R16, -0.0099999997764825820923, R23 ;  /* 0xbc23d70a10177823 */ /* 0x020fca0000000017 */
        /* <DEDUP_REMOVED lines=10> */
[----:B------:R-:W-:-:S05]  /*1030*/  FFMA R21, R16, -0.0099999997764825820923, R21 ;  /* 0xbc23d70a10157823 */ /* 0x000fca0000000015 */
        /* <DEDUP_REMOVED lines=36> */
[----:B------:R-:W4:Y:S01]  /*1280*/  LDG.E R16, desc[UR4][R6.64] ;  /* 0x0000000406107981 */ /* 0x000f22000c1e1900 */
[----:B--2---:R-:W-:-:S04]  /*1290*/  FADD R18, -R17, 1 ;  /* 0x3f80000011127421 */ /* 0x004fc80000000100 */
[----:B------:R-:W-:Y:S01]  /*12a0*/  FMUL R18, R17, R18 ;  /* 0x0000001211127220 */ /* 0x000fe20000400000 */
[----:B---3--:R-:W-:-:S04]  /*12b0*/  FMUL R19, R4, R19 ;  /* 0x0000001304137220 */ /* 0x008fc80000400000 */
[----:B------:R-:W-:Y:S02]  /*12c0*/  FMUL R19, R19, R18 ;  /* 0x0000001213137220 */ /* 0x000fe40000400000 */
[----:B------:R-:W2:Y:S02]  /*12d0*/  LDG.E R18, desc[UR4][R8.64+0x1c] ;  /* 0x00001c0408127981 */ /* 0x000ea4000c1e1900 */
[----:B----4-:R-:W-:-:S04]  /*12e0*/  FMUL R16, R16, R19 ;  /* 0x0000001310107220 */ /* 0x010fc80000400000 */
[----:B------:R-:W-:-:S05]  /*12f0*/  FFMA R21, R16, -0.0099999997764825820923, R21 ;  /* 0xbc23d70a10157823 */ /* 0x000fca0000000015 */
[----:B------:R1:W-:Y:S04]  /*1300*/  STG.E desc[UR4][R8.64+0x18], R21 ;  /* 0x0000181508007986 */ /* 0x0003e8000c101904 */
[----:B------:R-:W3:Y:S04]  /*1310*/  LDG.E R16, desc[UR4][R2.64+0x1c] ;  /* 0x00001c0402107981 */ /* 0x000ee8000c1e1900 */
[----:B------:R-:W4:Y:S04]  /*1320*/  LDG.E R11, desc[UR4][R10.64+0x1c] ;  /* 0x00001c040a0b7981 */ /* 0x000f28000c1e1900 */
[----:B------:R-:W5:Y:S01]  /*1330*/  LDG.E R6, desc[UR4][R6.64] ;  /* 0x0000000406067981 */ /* 0x000f62000c1e1900 */
[----:B---3--:R-:W-:-:S04]  /*1340*/  FADD R17, -R16, 1 ;  /* 0x3f80000010117421 */ /* 0x008fc80000000100 */
[----:B------:R-:W-:Y:S01]  /*1350*/  FMUL R17, R16, R17 ;  /* 0x0000001110117220 */ /* 0x000fe20000400000 */
[----:B----4-:R-:W-:-:S04]  /*1360*/  FMUL R16, R4, R11 ;  /* 0x0000000b04107220 */ /* 0x010fc80000400000 */
[----:B------:R-:W-:-:S04]  /*1370*/  FMUL R17, R16, R17 ;  /* 0x0000001110117220 */ /* 0x000fc80000400000 */
[----:B-----5:R-:W-:-:S04]  /*1380*/  FMUL R17, R6, R17 ;  /* 0x0000001106117220 */ /* 0x020fc80000400000 */
[----:B--2---:R-:W-:-:S05]  /*1390*/  FFMA R17, R17, -0.0099999997764825820923, R18 ;  /* 0xbc23d70a11117823 */ /* 0x004fca0000000012 */
[----:B------:R1:W-:Y:S02]  /*13a0*/  STG.E desc[UR4][R8.64+0x1c], R17 ;  /* 0x00001c1108007986 */ /* 0x0003e4000c101904 */
.L_x_1:
[----:B------:R-:W-:Y:S05]  /*13b0*/  @P1 BRA `(.L_x_2) ;  /* 0xfffffff000a81947 */ /* 0x000fea000383ffff */
[----:B------:R-:W-:Y:S05]  /*13c0*/  EXIT ;  /* 0x000000000000794d */ /* 0x000fea0003800000 */
.L_x_3:
[----:B------:R-:W-:-:S00]  /*13d0*/  BRA `(.L_x_3) ;  /* 0xfffffffc00fc7947 */ /* 0x000fc0000383ffff */
[----:B------:R-:W-:-:S00]  /*13e0*/  NOP ;  /* 0x0000000000007918 */ /* 0x000fc00000000000 */
        /* <DEDUP_REMOVED lines=9> */
.L_x_37:


//--------------------- .text._Z14forward_kernelPfS_S_S_S_S_S_i --------------------------
	.section	.text._Z14forward_kernelPfS_S_S_S_S_S_i,"ax",@progbits
	.align	128
        .global         _Z14forward_kernelPfS_S_S_S_S_S_i
        .type           _Z14forward_kernelPfS_S_S_S_S_S_i,@function
        .size           _Z14forward_kernelPfS_S_S_S_S_S_i,(.L_x_36 - _Z14forward_kernelPfS_S_S_S_S_S_i)
        .other          _Z14forward_kernelPfS_S_S_S_S_S_i,@"STO_CUDA_ENTRY STV_DEFAULT"
_Z14forward_kernelPfS_S_S_S_S_S_i:
.text._Z14forward_kernelPfS_S_S_S_S_S_i:
        /* <DEDUP_REMOVED lines=9> */
[----:B------:R-:W1:Y:S01]  /*0090*/  LDCU.64 UR4, c[0x0][0x358] ;  /* 0x00006b00ff0477ac */ /* 0x000e620008000a00 */
[----:B------:R-:W-:-:S06]  /*00a0*/  LEA R9, R3, R3, 0x2 ;  /* 0x0000000303097211 */ /* 0x000fcc00078e10ff */
[----:B------:R-:W2:Y:S01]  /*00b0*/  LDC.64 R6, c[0x0][0x388] ;  /* 0x0000e200ff067b82 */ /* 0x000ea20000000a00 */
[----:B0-----:R-:W-:-:S07]  /*00c0*/  IMAD.WIDE R4, R9, 0x4, R4 ;  /* 0x0000000409047825 */ /* 0x001fce00078e0204 */
[----:B------:R-:W0:Y:S01]  /*00d0*/  LDC.64 R8, c[0x0][0x390] ;  /* 0x0000e400ff087b82 */ /* 0x000e220000000a00 */
[----:B-1----:R-:W3:Y:S04]  /*00e0*/  LDG.E R0, desc[UR4][R4.64] ;  /* 0x0000000404007981 */ /* 0x002ee8000c1e1900 */
[----:B--2---:R-:W3:Y:S04]  /*00f0*/  LDG.E R11, desc[UR4][R6.64] ;  /* 0x00000004060b7981 */ /* 0x004ee8000c1e1900 */
[----:B------:R-:W2:Y:S04]  /*0100*/  LDG.E R2, desc[UR4][R6.64+0x20] ;  /* 0x0000200406027981 */ /* 0x000ea8000c1e1900 */
[----:B------:R-:W2:Y:S04]  /*0110*/  LDG.E R13, desc[UR4][R4.64+0x4] ;  /* 0x00000404040d7981 */ /* 0x000ea8000c1e1900 */
[----:B------:R-:W4:Y:S04]  /*0120*/  LDG.E R10, desc[UR4][R6.64+0x40] ;  /* 0x00004004060a7981 */ /* 0x000f28000c1e1900 */
[----:B------:R-:W4:Y:S04]  /*0130*/  LDG.E R15, desc[UR4][R4.64+0x8] ;  /* 0x00000804040f7981 */ /* 0x000f28000c1e1900 */
[----:B------:R-:W5:Y:S04]  /*0140*/  LDG.E R12, desc[UR4][R6.64+0x60] ;  /* 0x00006004060c7981 */ /* 0x000f68000c1e1900 */
[----:B------:R-:W5:Y:S04]  /*0150*/  LDG.E R17, desc[UR4][R4.64+0xc] ;  /* 0x00000c0404117981 */ /* 0x000f68000c1e1900 */
[----:B------:R1:W5:Y:S04]  /*0160*/  LDG.E R14, desc[UR4][R6.64+0x80] ;  /* 0x00008004060e7981 */ /* 0x000368000c1e1900 */
[----:B------:R-:W5:Y:S04]  /*0170*/  LDG.E R19, desc[UR4][R4.64+0x10] ;  /* 0x0000100404137981 */ /* 0x000f68000c1e1900 */
[----:B0-----:R-:W5:Y:S01]  /*0180*/  LDG.E R9, desc[UR4][R8.64] ;  /* 0x0000000408097981 */ /* 0x001f62000c1e1900 */
[----:B------:R-:W-:Y:S01]  /*0190*/  BSSY.RECONVERGENT B0, `(.L_x_4) ;  /* 0x000001e000007945 */ /* 0x000fe20003800200 */
[----:B-1----:R-:W-:Y:S01]  /*01a0*/  SHF.L.U32 R6, R3, 0x3, RZ ;  /* 0x0000000303067819 */ /* 0x002fe200000006ff */
[----:B---3--:R-:W-:-:S04]  /*01b0*/  FFMA R0, R0, R11, RZ ;  /* 0x0000000b00007223 */ /* 0x008fc800000000ff */
[----:B--2---:R-:W-:Y:S01]  /*01c0*/  FFMA R0, R13, R2, R0 ;  /* 0x000000020d007223 */ /* 0x004fe20000000000 */
[----:B------:R-:W-:-:S03]  /*01d0*/  HFMA2 R11, -RZ, RZ, 0.96630859375, -0.0022525787353515625 ;  /* 0x3bbb989dff0b7431 */ /* 0x000fc600000001ff */
[----:B----4-:R-:W-:-:S04]  /*01e0*/  FFMA R0, R15, R10, R0 ;  /* 0x0000000a0f007223 */ /* 0x010fc80000000000 */
[----:B-----5:R-:W-:Y:S01]  /*01f0*/  FFMA R0, R17, R12, R0 ;  /* 0x0000000c11007223 */ /* 0x020fe20000000000 */
[----:B------:R-:W-:-:S03]  /*0200*/  MOV R13, 0x437c0000 ;  /* 0x437c0000000d7802 */ /* 0x000fc60000000f00 */
[----:B------:R-:W-:-:S04]  /*0210*/  FFMA R0, R19, R14, R0 ;  /* 0x0000000e13007223 */ /* 0x000fc80000000000 */
[----:B------:R-:W-:-:S04]  /*0220*/  FADD R0, R0, R9 ;  /* 0x0000000900007221 */ /* 0x000fc80000000000 */
[----:B------:R-:W-:-:S04]  /*0230*/  FFMA.SAT R2, R0, -R11, 0.5 ;  /* 0x3f00000000027423 */ /* 0x000fc8000000280b */
[----:B------:R-:W-:-:S04]  /*0240*/  FFMA.RM R2, R2, R13, 12582913 ;  /* 0x4b40000102027423 */ /* 0x000fc8000000400d */
[----:B------:R-:W-:-:S04]  /*0250*/  FADD R7, R2, -12583039 ;  /* 0xcb40007f02077421 */ /* 0x000fc80000000000 */
[----:B------:R-:W-:-:S04]  /*0260*/  FFMA R7, R0, -1.4426950216293334961, -R7 ;  /* 0xbfb8aa3b00077823 */ /* 0x000fc80000000807 */
[----:B------:R-:W-:-:S06]  /*0270*/  FFMA R7, R0, -1.925963033500011079e-08, R7 ;  /* 0xb2a5706000077823 */ /* 0x000fcc0000000007 */
[----:B------:R-:W0:Y:S01]  /*0280*/  MUFU.EX2 R7, R7 ;  /* 0x0000000700077308 */ /* 0x000e220000000800 */
[----:B------:R-:W-:-:S05]  /*0290*/  SHF.L.U32 R2, R2, 0x17, RZ ;  /* 0x0000001702027819 */ /* 0x000fca00000006ff */
[----:B0-----:R-:W-:-:S05]  /*02a0*/  FFMA R0, R2, R7, 1 ;  /* 0x3f80000002007423 */ /* 0x001fca0000000007 */
[----:B------:R-:W-:-:S04]  /*02b0*/  IADD3 R2, PT, PT, R0, 0x1800000, RZ ;  /* 0x0180000000027810 */ /* 0x000fc80007ffe0ff */
[----:B------:R-:W-:-:S04]  /*02c0*/  LOP3.LUT R2, R2, 0x7f800000, RZ, 0xc0, !PT ;  /* 0x7f80000002027812 */ /* 0x000fc800078ec0ff */
[----:B------:R-:W-:-:S13]  /*02d0*/  ISETP.GT.U32.AND P0, PT, R2, 0x1ffffff, PT ;  /* 0x01ffffff0200780c */ /* 0x000fda0003f04070 */
[----:B------:R-:W-:Y:S05]  /*02e0*/  @P0 BRA `(.L_x_5) ;  /* 0x0000000000100947 */ /* 0x000fea0003800000 */
[----:B------:R-:W-:-:S07]  /*02f0*/  MOV R8, 0x310 ;  /* 0x0000031000087802 */ /* 0x000fce0000000f00 */
[----:B------:R-:W-:Y:S05]  /*0300*/  CALL.REL.NOINC `($__internal_0_$__cuda_sm20_rcp_rn_f32_slowpath) ;  /* 0x0000001400bc7944 */ /* 0x000fea0003c00000 */
[----:B------:R-:W-:Y:S01]  /*0310*/  MOV R9, R10 ;  /* 0x0000000a00097202 */ /* 0x000fe20000000f00 */
[----:B------:R-:W-:Y:S06]  /*0320*/  BRA `(.L_x_6) ;  /* 0x0000000000107947 */ /* 0x000fec0003800000 */
.L_x_5:
[----:B------:R-:W0:Y:S02]  /*0330*/  MUFU.RCP R9, R0 ;  /* 0x0000000000097308 */ /* 0x000e240000001000 */
[----:B0-----:R-:W-:-:S04]  /*0340*/  FFMA R2, R0, R9, -1 ;  /* 0xbf80000000027423 */ /* 0x001fc80000000009 */
[----:B------:R-:W-:-:S04]  /*0350*/  FADD.FTZ R2, -R2, -RZ ;  /* 0x800000ff02027221 */ /* 0x000fc80000010100 */
[----:B------:R-:W-:-:S07]  /*0360*/  FFMA R9, R9, R2, R9 ;  /* 0x0000000209097223 */ /* 0x000fce0000000009 */
.L_x_6:
[----:B------:R-:W-:Y:S05]  /*0370*/  BSYNC.RECONVERGENT B0 ;  /* 0x0000000000007941 */ /* 0x000fea0003800200 */
.L_x_4:
[----:B------:R-:W0:Y:S08]  /*0380*/  LDC.64 R12, c[0x0][0x398] ;  /* 0x0000e600ff0c7b82 */ /* 0x000e300000000a00 */
[----:B------:R-:W1:Y:S01]  /*0390*/  LDC.64 R10, c[0x0][0x388] ;  /* 0x0000e200ff0a7b82 */ /* 0x000e620000000a00 */
[----:B0-----:R-:W-:-:S07]  /*03a0*/  IMAD.WIDE R6, R6, 0x4, R12 ;  /* 0x0000000406067825 */ /* 0x001fce00078e020c */
[----:B------:R-:W0:Y:S01]  /*03b0*/  LDC.64 R12, c[0x0][0x390] ;  /* 0x0000e400ff0c7b82 */ /* 0x000e220000000a00 */
[----:B------:R2:W-:Y:S04]  /*03c0*/  STG.E desc[UR4][R6.64], R9 ;  /* 0x0000000906007986 */ /* 0x0005e8000c101904 */
[----:B------:R-:W3:Y:S04]  /*03d0*/  LDG.E R0, desc[UR4][R4.64] ;  /* 0x0000000404007981 */ /* 0x000ee8000c1e1900 */
[----:B-1----:R-:W3:Y:S04]  /*03e0*/  LDG.E R15, desc[UR4][R10.64+0x4] ;  /* 0x000004040a0f7981 */ /* 0x002ee8000c1e1900 */
[----:B------:R-:W4:Y:S04]  /*03f0*/  LDG.E R17, desc[UR4][R4.64+0x4] ;  /* 0x0000040404117981 */ /* 0x000f28000c1e1900 */
[----:B------:R-:W4:Y:S04]  /*0400*/  LDG.E R2, desc[UR4][R10.64+0x24] ;  /* 0x000024040a027981 */ /* 0x000f28000c1e1900 */
[----:B------:R-:W5:Y:S04]  /*0410*/  LDG.E R19, desc[UR4][R4.64+0x8] ;  /* 0x0000080404137981 */ /* 0x000f68000c1e1900 */
[----:B------:R-:W5:Y:S04]  /*0420*/  LDG.E R8, desc[UR4][R10.64+0x44] ;  /* 0x000044040a087981 */ /* 0x000f68000c1e1900 */
[----:B------:R-:W2:Y:S04]  /*0430*/  LDG.E R21, desc[UR4][R4.64+0xc] ;  /* 0x00000c0404157981 */ /* 0x000ea8000c1e1900 */
[----:B------:R-:W2:Y:S04]  /*0440*/  LDG.E R14, desc[UR4][R10.64+0x64] ;  /* 0x000064040a0e7981 */ /* 0x000ea8000c1e1900 */
[----:B------:R-:W2:Y:S04]  /*0450*/  LDG.E R16, desc[UR4][R10.64+0x84] ;  /* 0x000084040a107981 */ /* 0x000ea8000c1e1900 */
[----:B------:R-:W2:Y:S04]  /*0460*/  LDG.E R23, desc[UR4][R4.64+0x10] ;  /* 0x0000100404177981 */ /* 0x000ea8000c1e1900 */
[----:B0-----:R-:W2:Y:S01]  /*0470*/  LDG.E R13, desc[UR4][R12.64+0x4] ;  /* 0x000004040c0d7981 */ /* 0x001ea2000c1e1900 */
[----:B------:R-:W-:Y:S01]  /*0480*/  BSSY.RECONVERGENT B0, `(.L_x_7) ;  /* 0x000001d000007945 */ /* 0x000fe20003800200 */
[----:B---3--:R-:W-:Y:S01]  /*0490*/  FFMA R0, R0, R15, RZ ;  /* 0x0000000f00007223 */ /* 0x008fe200000000ff */
[----:B------:R-:W-:-:S03]  /*04a0*/  HFMA2 R15, -RZ, RZ, 0.96630859375, -0.0022525787353515625 ;  /* 0x3bbb989dff0f7431 */ /* 0x000fc600000001ff */
[----:B----4-:R-:W-:Y:S01]  /*04b0*/  FFMA R0, R17, R2, R0 ;  /* 0x0000000211007223 */ /* 0x010fe20000000000 */
[----:B------:R-:W-:-:S03]  /*04c0*/  MOV R17, 0x437c0000 ;  /* 0x437c000000117802 */ /* 0x000fc60000000f00 */
[----:B-----5:R-:W-:-:S04]  /*04d0*/  FFMA R0, R19, R8, R0 ;  /* 0x0000000813007223 */ /* 0x020fc80000000000 */
[----:B--2---:R-:W-:-:S04]  /*04e0*/  FFMA R0, R21, R14, R0 ;  /* 0x0000000e15007223 */ /* 0x004fc80000000000 */
[----:B------:R-:W-:-:S04]  /*04f0*/  FFMA R0, R23, R16, R0 ;  /* 0x0000001017007223 */ /* 0x000fc80000000000 */
[----:B------:R-:W-:-:S04]  /*0500*/  FADD R0, R0, R13 ;  /* 0x0000000d00007221 */ /* 0x000fc80000000000 */
[----:B------:R-:W-:-:S04]  /*0510*/  FFMA.SAT R2, R0, -R15, 0.5 ;  /* 0x3f00000000027423 */ /* 0x000fc8000000280f */
[----:B------:R-:W-:-:S04]  /*0520*/  FFMA.RM R2, R2, R17, 12582913 ;  /* 0x4b40000102027423 */ /* 0x000fc80000004011 */
[C---:B------:R-:W-:Y:S01]  /*0530*/  FADD R11, R2.reuse, -12583039 ;  /* 0xcb40007f020b7421 */ /* 0x040fe20000000000 */
[----:B------:R-:W-:-:S03]  /*0540*/  SHF.L.U32 R2, R2, 0x17, RZ ;  /* 0x0000001702027819 */ /* 0x000fc600000006ff */
[----:B------:R-:W-:-:S04]  /*0550*/  FFMA R11, R0, -1.4426950216293334961, -R11 ;  /* 0xbfb8aa3b000b7823 */ /* 0x000fc8000000080b */
[----:B------:R-:W-:-:S06]  /*0560*/  FFMA R11, R0, -1.925963033500011079e-08, R11 ;  /* 0xb2a57060000b7823 */ /* 0x000fcc000000000b */
[----:B------:R-:W0:Y:S02]  /*0570*/  MUFU.EX2 R11, R11 ;  /* 0x0000000b000b7308 */ /* 0x000e240000000800 */
        /* <DEDUP_REMOVED lines=9> */
.L_x_8:
[----:B------:R-:W0:Y:S02]  /*0610*/  MUFU.RCP R11, R0 ;  /* 0x00000000000b7308 */ /* 0x000e240000001000 */
[----:B0-----:R-:W-:-:S04]  /*0620*/  FFMA R2, R0, R11, -1 ;  /* 0xbf80000000027423 */ /* 0x001fc8000000000b */
[----:B------:R-:W-:-:S04]  /*0630*/  FADD.FTZ R2, -R2, -RZ ;  /* 0x800000ff02027221 */ /* 0x000fc80000010100 */
[----:B------:R-:W-:-:S07]  /*0640*/  FFMA R11, R11, R2, R11 ;  /* 0x000000020b0b7223 */ /* 0x000fce000000000b */
.L_x_9:
[----:B------:R-:W-:Y:S05]  /*0650*/  BSYNC.RECONVERGENT B0 ;  /* 0x0000000000007941 */ /* 0x000fea0003800200 */
.L_x_7:
[----:B------:R-:W0:Y:S01]  /*0660*/  LDC.64 R14, c[0x0][0x388] ;  /* 0x0000e200ff0e7b82 */ /* 0x000e220000000a00 */
[----:B------:R1:W-:Y:S04]  /*0670*/  STG.E desc[UR4][R6.64+0x4], R11 ;  /* 0x0000040b06007986 */ /* 0x0003e8000c101904 */
[----:B------:R-:W2:Y:S03]  /*0680*/  LDG.E R0, desc[UR4][R4.64] ;  /* 0x0000000404007981 */ /* 0x000ea6000c1e1900 */
[----:B------:R-:W3:Y:S01]  /*0690*/  LDC.64 R12, c[0x0][0x390] ;  /* 0x0000e400ff0c7b82 */ /* 0x000ee20000000a00 */
[----:B------:R-:W4:Y:S04]  /*06a0*/  LDG.E R19, desc[UR4][R4.64+0x4] ;  /* 0x0000040404137981 */ /* 0x000f28000c1e1900 */
[----:B------:R-:W5:Y:S04]  /*06b0*/  LDG.E R21, desc[UR4][R4.64+0x8] ;  /* 0x0000080404157981 */ /* 0x000f68000c1e1900 */
[----:B------:R-:W5:Y:S04]  /*06c0*/  LDG.E R23, desc[UR4][R4.64+0xc] ;  /* 0x00000c0404177981 */ /* 0x000f68000c1e1900 */
[----:B------:R-:W5:Y:S04]  /*06d0*/  LDG.E R25, desc[UR4][R4.64+0x10] ;  /* 0x0000100404197981 */ /* 0x000f68000c1e1900 */
[----:B0-----:R-:W2:Y:S04]  /*06e0*/  LDG.E R17, desc[UR4][R14.64+0x8] ;  /* 0x000008040e117981 */ /* 0x001ea8000c1e1900 */
[----:B------:R-:W4:Y:S04]  /*06f0*/  LDG.E R2, desc[UR4][R14.64+0x28] ;  /* 0x000028040e027981 */ /* 0x000f28000c1e1900 */
[----:B------:R-:W5:Y:S04]  /*0700*/  LDG.E R8, desc[UR4][R14.64+0x48] ;  /* 0x000048040e087981 */ /* 0x000f68000c1e1900 */
[----:B------:R-:W5:Y:S04]  /*0710*/  LDG.E R10, desc[UR4][R14.64+0x68] ;  /* 0x000068040e0a7981 */ /* 0x000f68000c1e1900 */
[----:B------:R-:W5:Y:S04]  /*0720*/  LDG.E R16, desc[UR4][R14.64+0x88] ;  /* 0x000088040e107981 */ /* 0x000f68000c1e1900 */
[----:B---3--:R-:W3:Y:S01]  /*0730*/  LDG.E R13, desc[UR4][R12.64+0x8] ;  /* 0x000008040c0d7981 */ /* 0x008ee2000c1e1900 */
[----:B------:R-:W-:Y:S01]  /*0740*/  BSSY.RECONVERGENT B0, `(.L_x_10) ;  /* 0x000001d000007945 */ /* 0x000fe20003800200 */
[----:B--2---:R-:W-:-:S04]  /*0750*/  FFMA R0, R0, R17, RZ ;  /* 0x0000001100007223 */ /* 0x004fc800000000ff */
[----:B----4-:R-:W-:-:S04]  /*0760*/  FFMA R0, R19, R2, R0 ;  /* 0x0000000213007223 */ /* 0x010fc80000000000 */
[----:B-----5:R-:W-:Y:S01]  /*0770*/  FFMA R0, R21, R8, R0 ;  /* 0x0000000815007223 */ /* 0x020fe20000000000 */
[----:B------:R-:W-:-:S03]  /*0780*/  HFMA2 R17, -RZ, RZ, 0.96630859375, -0.0022525787353515625 ;  /* 0x3bbb989dff117431 */ /* 0x000fc600000001ff */
[----:B------:R-:W-:-:S04]  /*0790*/  FFMA R0, R23, R10, R0 ;  /* 0x0000000a17007223 */ /* 0x000fc80000000000 */
[----:B------:R-:W-:Y:S01]  /*07a0*/  FFMA R0, R25, R16, R0 ;  /* 0x0000001019007223 */ /* 0x000fe20000000000 */
[----:B------:R-:W-:-:S03]  /*07b0*/  MOV R19, 0x437c0000 ;  /* 0x437c000000137802 */ /* 0x000fc60000000f00 */
[----:B---3--:R-:W-:-:S04]  /*07c0*/  FADD R0, R0, R13 ;  /* 0x0000000d00007221 */ /* 0x008fc80000000000 */
        /* <DEDUP_REMOVED lines=11> */
[----:B-1----:R-:W-:Y:S05]  /*0880*/  @P0 BRA `(.L_x_11) ;  /* 0x0000000000100947 */ /* 0x002fea0003800000 */
[----:B------:R-:W-:-:S07]  /*0890*/  MOV R8, 0x8b0 ;  /* 0x000008b000087802 */ /* 0x000fce0000000f00 */
[----:B------:R-:W-:Y:S05]  /*08a0*/  CALL.REL.NOINC `($__internal_0_$__cuda_sm20_rcp_rn_f32_slowpath) ;  /* 0x0000001000547944 */ /* 0x000fea0003c00000 */
[----:B------:R-:W-:Y:S01]  /*08b0*/  MOV R13, R10 ;  /* 0x0000000a000d7202 */ /* 0x000fe20000000f00 */
[----:B------:R-:W-:Y:S06]  /*08c0*/  BRA `(.L_x_12) ;  /* 0x0000000000107947 */ /* 0x000fec0003800000 */
.L_x_11:
[----:B------:R-:W0:Y:S02]  /*08d0*/  MUFU.RCP R13, R0 ;  /* 0x00000000000d7308 */ /* 0x000e240000001000 */
[----:B0-----:R-:W-:-:S04]  /*08e0*/  FFMA R2, R0, R13, -1 ;  /* 0xbf80000000027423 */ /* 0x001fc8000000000d */
[----:B------:R-:W-:-:S04]  /*08f0*/  FADD.FTZ R2, -R2, -RZ ;  /* 0x800000ff02027221 */ /* 0x000fc80000010100 */
[----:B------:R-:W-:-:S07]  /*0900*/  FFMA R13, R13, R2, R13 ;  /* 0x000000020d0d7223 */ /* 0x000fce000000000d */
.L_x_12:
[----:B------:R-:W-:Y:S05]  /*0910*/  BSYNC.RECONVERGENT B0 ;  /* 0x0000000000007941 */ /* 0x000fea0003800200 */
.L_x_10:
        /* <DEDUP_REMOVED lines=39> */
.L_x_14:
[----:B------:R-:W0:Y:S02]  /*0b90*/  MUFU.RCP R15, R0 ;  /* 0x00000000000f7308 */ /* 0x000e240000001000 */
[----:B0-----:R-:W-:-:S04]  /*0ba0*/  FFMA R2, R0, R15, -1 ;  /* 0xbf80000000027423 */ /* 0x001fc8000000000f */
[----:B------:R-:W-:-:S04]  /*0bb0*/  FADD.FTZ R2, -R2, -RZ ;  /* 0x800000ff02027221 */ /* 0x000fc80000010100 */
[----:B------:R-:W-:-:S07]  /*0bc0*/  FFMA R15, R15, R2, R15 ;  /* 0x000000020f0f7223 */ /* 0x000fce000000000f */
.L_x_15:
[----:B------:R-:W-:Y:S05]  /*0bd0*/  BSYNC.RECONVERGENT B0 ;  /* 0x0000000000007941 */ /* 0x000fea0003800200 */
.L_x_13:
        /* <DEDUP_REMOVED lines=39> */
.L_x_17:
[----:B------:R-:W0:Y:S02]  /*0e50*/  MUFU.RCP R17, R0 ;  /* 0x0000000000117308 */ /* 0x000e240000001000 */
[----:B0-----:R-:W-:-:S04]  /*0e60*/  FFMA R2, R0, R17, -1 ;  /* 0xbf80000000027423 */ /* 0x001fc80000000011 */
[----:B------:R-:W-:-:S04]  /*0e70*/  FADD.FTZ R2, -R2, -RZ ;  /* 0x800000ff02027221 */ /* 0x000fc80000010100 */
[----:B------:R-:W-:-:S07]  /*0e80*/  FFMA R17, R17, R2, R17 ;  /* 0x0000000211117223 */ /* 0x000fce0000000011 */
.L_x_18:
[----:B------:R-:W-:Y:S05]  /*0e90*/  BSYNC.RECONVERGENT B0 ;  /* 0x0000000000007941 */ /* 0x000fea0003800200 */
.L_x_16:
        /* <DEDUP_REMOVED lines=39> */
.L_x_20:
[----:B------:R-:W0:Y:S02]  /*1110*/  MUFU.RCP R23, R0 ;  /* 0x0000000000177308 */ /* 0x000e240000001000 */
[----:B0-----:R-:W-:-:S04]  /*1120*/  FFMA R2, R0, R23, -1 ;  /* 0xbf80000000027423 */ /* 0x001fc80000000017 */
[----:B------:R-:W-:-:S04]  /*1130*/  FADD.FTZ R2, -R2, -RZ ;  /* 0x800000ff02027221 */ /* 0x000fc80000010100 */
[----:B------:R-:W-:-:S07]  /*1140*/  FFMA R23, R23, R2, R23 ;  /* 0x0000000217177223 */ /* 0x000fce0000000017 */
.L_x_21:
[----:B------:R-:W-:Y:S05]  /*1150*/  BSYNC.RECONVERGENT B0 ;  /* 0x0000000000007941 */ /* 0x000fea0003800200 */
.L_x_19:
        /* <DEDUP_REMOVED lines=39> */
.L_x_23:
[----:B------:R-:W0:Y:S02]  /*13d0*/  MUFU.RCP R25, R0 ;  /* 0x0000000000197308 */ /* 0x000e240000001000 */
[----:B0-----:R-:W-:-:S04]  /*13e0*/  FFMA R2, R0, R25, -1 ;  /* 0xbf80000000027423 */ /* 0x001fc80000000019 */
[----:B------:R-:W-:-:S04]  /*13f0*/  FADD.FTZ R2, -R2, -RZ ;  /* 0x800000ff02027221 */ /* 0x000fc80000010100 */
[----:B------:R-:W-:-:S07]  /*1400*/  FFMA R25, R25, R2, R25 ;  /* 0x0000000219197223 */ /* 0x000fce0000000019 */
.L_x_24:
[----:B------:R-:W-:Y:S05]  /*1410*/  BSYNC.RECONVERGENT B0 ;  /* 0x0000000000007941 */ /* 0x000fea0003800200 */
.L_x_22:
        /* <DEDUP_REMOVED lines=17> */
[----:B-----5:R-:W-:-:S04]  /*1530*/  FFMA R29, R12, R14, R0 ;  /* 0x0000000e0c1d7223 */ /* 0x020fc80000000000 */
[----:B------:R-:W-:Y:S01]  /*1540*/  FFMA R2, R2, R27, R29 ;  /* 0x0000001b02027223 */ /* 0x000fe2000000001d */
[----:B------:R-:W-:-:S03]  /*1550*/  HFMA2 R27, -RZ, RZ, 0.96630859375, -0.0022525787353515625 ;  /* 0x3bbb989dff1b7431 */ /* 0x000fc600000001ff */
        /* <DEDUP_REMOVED lines=19> */
.L_x_26:
[----:B------:R-:W0:Y:S02]  /*1690*/  MUFU.RCP R21, R0 ;  /* 0x0000000000157308 */ /* 0x000e240000001000 */
[----:B0-----:R-:W-:-:S04]  /*16a0*/  FFMA R2, R0, R21, -1 ;  /* 0xbf80000000027423 */ /* 0x001fc80000000015 */
[----:B------:R-:W-:-:S04]  /*16b0*/  FADD.FTZ R2, -R2, -RZ ;  /* 0x800000ff02027221 */ /* 0x000fc80000010100 */
[----:B------:R-:W-:-:S07]  /*16c0*/  FFMA R21, R21, R2, R21 ;  /* 0x0000000215157223 */ /* 0x000fce0000000015 */
.L_x_27:
[----:B------:R-:W-:Y:S05]  /*16d0*/  BSYNC.RECONVERGENT B0 ;  /* 0x0000000000007941 */ /* 0x000fea0003800200 */
.L_x_25:
[----:B------:R-:W0:Y:S01]  /*16e0*/  LDC.64 R4, c[0x0][0x3a0] ;  /* 0x0000e800ff047b82 */ /* 0x000e220000000a00 */
[----:B------:R1:W-:Y:S07]  /*16f0*/  STG.E desc[UR4][R6.64+0x1c], R21 ;  /* 0x00001c1506007986 */ /* 0x0003ee000c101904 */
[----:B------:R-:W2:Y:S01]  /*1700*/  LDC.64 R18, c[0x0][0x3a8] ;  /* 0x0000ea00ff127b82 */ /* 0x000ea20000000a00 */
[----:B0-----:R-:W3:Y:S04]  /*1710*/  LDG.E R0, desc[UR4][R4.64] ;  /* 0x0000000404007981 */ /* 0x001ee8000c1e1900 */
[----:B------:R-:W4:Y:S04]  /*1720*/  LDG.E R27, desc[UR4][R4.64+0x4] ;  /* 0x00000404041b7981 */ /* 0x000f28000c1e1900 */
[----:B------:R-:W5:Y:S04]  /*1730*/  LDG.E R29, desc[UR4][R4.64+0x8] ;  /* 0x00000804041d7981 */ /* 0x000f68000c1e1900 */
[----:B------:R-:W5:Y:S04]  /*1740*/  LDG.E R2, desc[UR4][R4.64+0xc] ;  /* 0x00000c0404027981 */ /* 0x000f68000c1e1900 */
[----:B------:R-:W5:Y:S04]  /*1750*/  LDG.E R8, desc[UR4][R4.64+0x10] ;  /* 0x0000100404087981 */ /* 0x000f68000c1e1900 */
[----:B------:R-:W5:Y:S04]  /*1760*/  LDG.E R10, desc[UR4][R4.64+0x14] ;  /* 0x00001404040a7981 */ /* 0x000f68000c1e1900 */
[----:B------:R-:W5:Y:S04]  /*1770*/  LDG.E R12, desc[UR4][R4.64+0x18] ;  /* 0x00001804040c7981 */ /* 0x000f68000c1e1900 */
[----:B------:R0:W5:Y:S04]  /*1780*/  LDG.E R14, desc[UR4][R4.64+0x1c] ;  /* 0x00001c04040e7981 */ /* 0x000168000c1e1900 */
[----:B--2---:R-:W2:Y:S01]  /*1790*/  LDG.E R19, desc[UR4][R18.64] ;  /* 0x0000000412137981 */ /* 0x004ea2000c1e1900 */
[----:B-1----:R-:W-:Y:S01]  /*17a0*/  HFMA2 R7, -RZ, RZ, 0.96630859375, -0.0022525787353515625 ;  /* 0x3bbb989dff077431 */ /* 0x002fe200000001ff */
[----:B------:R-:W-:Y:S01]  /*17b0*/  BSSY.RECONVERGENT B0, `(.L_x_28) ;  /* 0x0000020000007945 */ /* 0x000fe20003800200 */
[----:B0-----:R-:W-:Y:S01]  /*17c0*/  MOV R5, 0x437c0000 ;  /* 0x437c000000057802 */ /* 0x001fe20000000f00 */
[----:B---3--:R-:W-:-:S04]  /*17d0*/  FFMA R0, R0, R9, RZ ;  /* 0x0000000900007223 */ /* 0x008fc800000000ff */
[----:B----4-:R-:W-:-:S04]  /*17e0*/  FFMA R0, R27, R11, R0 ;  /* 0x0000000b1b007223 */ /* 0x010fc80000000000 */
[----:B-----5:R-:W-:-:S04]  /*17f0*/  FFMA R0, R29, R13, R0 ;  /* 0x0000000d1d007223 */ /* 0x020fc80000000000 */
[----:B------:R-:W-:-:S04]  /*1800*/  FFMA R0, R2, R15, R0 ;  /* 0x0000000f02007223 */ /* 0x000fc80000000000 */
[----:B------:R-:W-:-:S04]  /*1810*/  FFMA R0, R8, R17, R0 ;  /* 0x0000001108007223 */ /* 0x000fc80000000000 */
[----:B------:R-:W-:-:S04]  /*1820*/  FFMA R0, R10, R23, R0 ;  /* 0x000000170a007223 */ /* 0x000fc80000000000 */
[----:B------:R-:W-:-:S04]  /*1830*/  FFMA R0, R12, R25, R0 ;  /* 0x000000190c007223 */ /* 0x000fc80000000000 */
[----:B------:R-:W-:-:S04]  /*1840*/  FFMA R0, R14, R21, R0 ;  /* 0x000000150e007223 */ /* 0x000fc80000000000 */
[----:B--2---:R-:W-:-:S04]  /*1850*/  FADD R0, R0, R19 ;  /* 0x0000001300007221 */ /* 0x004fc80000000000 */
        /* <DEDUP_REMOVED lines=12> */
[----:B------:R-:W-:Y:S02]  /*1920*/  MOV R0, R2 ;  /* 0x0000000200007202 */ /* 0x000fe40000000f00 */
[----:B------:R-:W-:-:S07]  /*1930*/  MOV R8, 0x1950 ;  /* 0x0000195000087802 */ /* 0x000fce0000000f00 */
[----:B------:R-:W-:Y:S05]  /*1940*/  CALL.REL.NOINC `($__internal_0_$__cuda_sm20_rcp_rn_f32_slowpath) ;  /* 0x00000000002c7944 */ /* 0x000fea0003c00000 */
[----:B------:R-:W-:Y:S01]  /*1950*/  MOV R7, R10 ;  /* 0x0000000a00077202 */ /* 0x000fe20000000f00 */
[----:B------:R-:W-:Y:S06]  /*1960*/  BRA `(.L_x_30) ;  /* 0x0000000000107947 */ /* 0x000fec0003800000 */
.L_x_29:
[----:B------:R-:W0:Y:S02]  /*1970*/  MUFU.RCP R7, R2 ;  /* 0x0000000200077308 */ /* 0x000e240000001000 */
[----:B0-----:R-:W-:-:S04]  /*1980*/  FFMA R0, R2, R7, -1 ;  /* 0xbf80000002007423 */ /* 0x001fc80000000007 */
[----:B------:R-:W-:-:S04]  /*1990*/  FADD.FTZ R0, -R0, -RZ ;  /* 0x800000ff00007221 */ /* 0x000fc80000010100 */
[----:B------:R-:W-:-:S07]  /*19a0*/  FFMA R7, R7, R0, R7 ;  /* 0x0000000007077223 */ /* 0x000fce0000000007 */
.L_x_30:
[----:B------:R-:W-:Y:S05]  /*19b0*/  BSYNC.RECONVERGENT B0 ;  /* 0x0000000000007941 */ /* 0x000fea0003800200 */
.L_x_28:
[----:B------:R-:W0:Y:S02]  /*19c0*/  LDC.64 R4, c[0x0][0x3b0] ;  /* 0x0000ec00ff047b82 */ /* 0x000e240000000a00 */
[----:B0-----:R-:W-:-:S05]  /*19d0*/  IMAD.WIDE R2, R3, 0x4, R4 ;  /* 0x0000000403027825 */ /* 0x001fca00078e0204 */
[----:B------:R-:W-:Y:S01]  /*19e0*/  STG.E desc[UR4][R2.64], R7 ;  /* 0x0000000702007986 */ /* 0x000fe2000c101904 */
[----:B------:R-:W-:Y:S05]  /*19f0*/  EXIT ;  /* 0x000000000000794d */ /* 0x000fea0003800000 */
        .weak           $__internal_0_$__cuda_sm20_rcp_rn_f32_slowpath
        .type           $__internal_0_$__cuda_sm20_rcp_rn_f32_slowpath,@function
        .size           $__internal_0_$__cuda_sm20_rcp_rn_f32_slowpath,(.L_x_36 - $__internal_0_$__cuda_sm20_rcp_rn_f32_slowpath)
$__internal_0_$__cuda_sm20_rcp_rn_f32_slowpath:
[----:B------:R-:W-:Y:S01]  /*1a00*/  SHF.L.U32 R2, R0, 0x1, RZ ;  /* 0x0000000100027819 */ /* 0x000fe200000006ff */
[----:B------:R-:W-:Y:S03]  /*1a10*/  BSSY.RECONVERGENT B1, `(.L_x_31) ;  /* 0x0000030000017945 */ /* 0x000fe60003800200 */
[----:B------:R-:W-:-:S04]  /*1a20*/  SHF.R.U32.HI R2, RZ, 0x18, R2 ;  /* 0x00000018ff027819 */ /* 0x000fc80000011602 */
[----:B------:R-:W-:-:S13]  /*1a30*/  ISETP.NE.U32.AND P0, PT, R2, RZ, PT ;  /* 0x000000ff0200720c */ /* 0x000fda0003f05070 */
[----:B------:R-:W-:Y:S05]  /*1a40*/  @P0 BRA `(.L_x_32) ;  /* 0x0000000000280947 */ /* 0x000fea0003800000 */
[----:B------:R-:W-:-:S04]  /*1a50*/  SHF.L.U32 R2, R0, 0x1, RZ ;  /* 0x0000000100027819 */ /* 0x000fc800000006ff */
[----:B------:R-:W-:-:S13]  /*1a60*/  ISETP.NE.AND P0, PT, R2, RZ, PT ;  /* 0x000000ff0200720c */ /* 0x000fda0003f05270 */
[----:B------:R-:W-:Y:S01]  /*1a70*/  @P0 FFMA R12, R0, 1.84467440737095516160e+19, RZ ;  /* 0x5f800000000c0823 */ /* 0x000fe200000000ff */
[----:B------:R-:W-:Y:S08]  /*1a80*/  @!P0 MUFU.RCP R10, R0 ;  /* 0x00000000000a8308 */ /* 0x000ff00000001000 */
[----:B------:R-:W0:Y:S02]  /*1a90*/  @P0 MUFU.RCP R19, R12 ;  /* 0x0000000c00130308 */ /* 0x000e240000001000 */
[----:B0-----:R-:W-:-:S04]  /*1aa0*/  @P0 FFMA R2, R12, R19, -1 ;  /* 0xbf8000000c020423 */ /* 0x001fc80000000013 */
[----:B------:R-:W-:-:S04]  /*1ab0*/  @P0 FADD.FTZ R2, -R2, -RZ ;  /* 0x800000ff02020221 */ /* 0x000fc80000010100 */
[----:B------:R-:W-:-:S04]  /*1ac0*/  @P0 FFMA R2, R19, R2, R19 ;  /* 0x0000000213020223 */ /* 0x000fc80000000013 */
[----:B------:R-:W-:Y:S01]  /*1ad0*/  @P0 FFMA R10, R2, 1.84467440737095516160e+19, RZ ;  /* 0x5f800000020a0823 */ /* 0x000fe200000000ff */
[----:B------:R-:W-:Y:S06]  /*1ae0*/  BRA `(.L_x_33) ;  /* 0x0000000000887947 */ /* 0x000fec0003800000 */
.L_x_32:
[----:B------:R-:W-:-:S04]  /*1af0*/  IADD3 R10, PT, PT, R2, -0xfd, RZ ;  /* 0xffffff03020a7810 */ /* 0x000fc80007ffe0ff */
[----:B------:R-:W-:-:S13]  /*1b00*/  ISETP.GT.U32.AND P0, PT, R10, 0x1, PT ;  /* 0x000000010a00780c */ /* 0x000fda0003f04070 */
[----:B------:R-:W-:Y:S05]  /*1b10*/  @P0 BRA `(.L_x_34) ;  /* 0x0000000000780947 */ /* 0x000fea0003800000 */
[----:B------:R-:W-:Y:S01]  /*1b20*/  LOP3.LUT R12, R0, 0x7fffff, RZ, 0xc0, !PT ;  /* 0x007fffff000c7812 */ /* 0x000fe200078ec0ff */
[----:B------:R-:W-:Y:S01]  /*1b30*/  HFMA2 R21, -RZ, RZ, 0, 1.78813934326171875e-07 ;  /* 0x00000003ff157431 */ /* 0x000fe200000001ff */
[----:B------:R-:W-:Y:S02]  /*1b40*/  IADD3 R2, PT, PT, R2, -0xfc, RZ ;  /* 0xffffff0402027810 */ /* 0x000fe40007ffe0ff */
[----:B------:R-:W-:-:S04]  /*1b50*/  LOP3.LUT R12, R12, 0x3f800000, RZ, 0xfc, !PT ;  /* 0x3f8000000c0c7812 */ /* 0x000fc800078efcff */
[----:B------:R-:W0:Y:S01]  /*1b60*/  MUFU.RCP R19, R12 ;  /* 0x0000000c00137308 */ /* 0x000e220000001000 */
[----:B------:R-:W-:Y:S01]  /*1b70*/  SHF.L.U32 R18, R21, R10, RZ ;  /* 0x0000000a15127219 */ /* 0x000fe200000006ff */
[----:B0-----:R-:W-:-:S04]  /*1b80*/  FFMA R14, R12, R19, -1 ;  /* 0xbf8000000c0e7423 */ /* 0x001fc80000000013 */
[----:B------:R-:W-:-:S04]  /*1b90*/  FADD.FTZ R14, -R14, -RZ ;  /* 0x800000ff0e0e7221 */ /* 0x000fc80000010100 */
[CCC-:B------:R-:W-:Y:S01]  /*1ba0*/  FFMA.RM R16, R19.reuse, R14.reuse, R19.reuse ;  /* 0x0000000e13107223 */ /* 0x1c0fe20000004013 */
[----:B------:R-:W-:-:S04]  /*1bb0*/  FFMA.RP R19, R19, R14, R19 ;  /* 0x0000000e13137223 */ /* 0x000fc80000008013 */
[C---:B------:R-:W-:Y:S02]  /*1bc0*/  LOP3.LUT R14, R16.reuse, 0x7fffff, RZ, 0xc0, !PT ;  /* 0x007fffff100e7812 */ /* 0x040fe400078ec0ff */
[----:B------:R-:W-:Y:S02]  /*1bd0*/  FSETP.NEU.FTZ.AND P0, PT, R16, R19, PT ;  /* 0x000000131000720b */ /* 0x000fe40003f1d000 */
[----:B------:R-:W-:Y:S02]  /*1be0*/  LOP3.LUT R19, R14, 0x800000, RZ, 0xfc, !PT ;  /* 0x008000000e137812 */ /* 0x000fe400078efcff */
[----:B------:R-:W-:Y:S02]  /*1bf0*/  SEL R14, RZ, 0xffffffff, !P0 ;  /* 0xffffffffff0e7807 */ /* 0x000fe40004000000 */
[----:B------:R-:W-:Y:S02]  /*1c00*/  LOP3.LUT R21, R18, R19, RZ, 0xc0, !PT ;  /* 0x0000001312157212 */ /* 0x000fe400078ec0ff */
[----:B------:R-:W-:-:S02]  /*1c10*/  IADD3 R14, PT, PT, -R14, RZ, RZ ;  /* 0x000000ff0e0e7210 */ /* 0x000fc40007ffe1ff */
[-C--:B------:R-:W-:Y:S02]  /*1c20*/  SHF.R.U32.HI R21, RZ, R10.reuse, R21 ;  /* 0x0000000aff157219 */ /* 0x080fe40000011615 */
[--C-:B------:R-:W-:Y:S02]  /*1c30*/  LOP3.LUT P1, RZ, R14, R10, R19.reuse, 0xf8, !PT ;  /* 0x0000000a0eff7212 */ /* 0x100fe4000782f813 */
[C---:B------:R-:W-:Y:S02]  /*1c40*/  LOP3.LUT P0, RZ, R21.reuse, 0x1, RZ, 0xc0, !PT ;  /* 0x0000000115ff7812 */ /* 0x040fe4000780c0ff */
[----:B------:R-:W-:Y:S02]  /*1c50*/  LOP3.LUT P2, RZ, R21, 0x2, RZ, 0xc0, !PT ;  /* 0x0000000215ff7812 */ /* 0x000fe4000784c0ff */
[----:B------:R-:W-:Y:S02]  /*1c60*/  SHF.R.U32.HI R19, RZ, R2, R19 ;  /* 0x00000002ff137219 */ /* 0x000fe40000011613 */
[----:B------:R-:W-:-:S02]  /*1c70*/  PLOP3.LUT P0, PT, P0, P1, P2, 0xe0, 0x0 ;  /* 0x000000000000781c */ /* 0x000fc40000703c20 */
[----:B------:R-:W-:Y:S02]  /*1c80*/  LOP3.LUT P1, RZ, R0, 0x7fffff, RZ, 0xc0, !PT ;  /* 0x007fffff00ff7812 */ /* 0x000fe4000782c0ff */
[----:B------:R-:W-:-:S04]  /*1c90*/  SEL R10, RZ, 0x1, !P0 ;  /* 0x00000001ff0a7807 */ /* 0x000fc80004000000 */
[----:B------:R-:W-:-:S04]  /*1ca0*/  IADD3 R10, PT, PT, -R10, RZ, RZ ;  /* 0x000000ff0a0a7210 */ /* 0x000fc80007ffe1ff */
[----:B------:R-:W-:-:S13]  /*1cb0*/  ISETP.GE.AND P0, PT, R10, RZ, PT ;  /* 0x000000ff0a00720c */ /* 0x000fda0003f06270 */
[----:B------:R-:W-:-:S04]  /*1cc0*/  @!P0 IADD3 R19, PT, PT, R19, 0x1, RZ ;  /* 0x0000000113138810 */ /* 0x000fc80007ffe0ff */
[----:B------:R-:W-:-:S04]  /*1cd0*/  @!P1 SHF.L.U32 R19, R19, 0x1, RZ ;  /* 0x0000000113139819 */ /* 0x000fc800000006ff */
[----:B------:R-:W-:Y:S01]  /*1ce0*/  LOP3.LUT R10, R19, 0x80000000, R0, 0xf8, !PT ;  /* 0x80000000130a7812 */ /* 0x000fe200078ef800 */
[----:B------:R-:W-:Y:S06]  /*1cf0*/  BRA `(.L_x_33) ;  /* 0x0000000000047947 */ /* 0x000fec0003800000 */
.L_x_34:
[----:B------:R0:W1:Y:S02]  /*1d00*/  MUFU.RCP R10, R0 ;  /* 0x00000000000a7308 */ /* 0x0000640000001000 */
.L_x_33:
[----:B------:R-:W-:Y:S05]  /*1d10*/  BSYNC.RECONVERGENT B1 ;  /* 0x0000000000017941 */ /* 0x000fea0003800200 */
.L_x_31:
[----:B------:R-:W-:Y:S01]  /*1d20*/  HFMA2 R19, -RZ, RZ, 0, 0 ;  /* 0x00000000ff137431 */ /* 0x000fe200000001ff */
[----:B------:R-:W-:-:S04]  /*1d30*/  MOV R18, R8 ;  /* 0x0000000800127202 */ /* 0x000fc80000000f00 */
[----:B01----:R-:W-:Y:S05]  /*1d40*/  RET.REL.NODEC R18 `(_Z14forward_kernelPfS_S_S_S_S_S_i) ;  /* 0xffffffe012ac7950 */ /* 0x003fea0003c3ffff */
.L_x_35:
        /* <DEDUP_REMOVED lines=11> */
.L_x_36:


//--------------------- .nv.shared.reserved.0     --------------------------
	.section	.nv.shared.reserved.0,"aw",@nobits
	.weak		__nv_reservedSMEM_offset_0_alias
	.size		__nv_reservedSMEM_offset_0_alias, 0, 64
	.other		__nv_reservedSMEM_offset_0_alias,@"STO_CUDA_RESERVED_SHARED STV_DEFAULT"
__nv_reservedSMEM_offset_0_alias:
	.zero		0
	.zero		64


//--------------------- .nv.constant0._Z15backward_kernelPfS_S_S_S_S_S_S_i --------------------------
	.section	.nv.constant0._Z15backward_kernelPfS_S_S_S_S_S_S_i,"a",@progbits
	.sectionflags	@""
	.align	4
.nv.constant0._Z15backward_kernelPfS_S_S_S_S_S_S_i:
	.zero		964


//--------------------- .nv.constant0._Z14forward_kernelPfS_S_S_S_S_S_i --------------------------
	.section	.nv.constant0._Z14forward_kernelPfS_S_S_S_S_S_i,"a",@progbits
	.sectionflags	@""
	.align	4
.nv.constant0._Z14forward_kernelPfS_S_S_S_S_S_i:
	.zero		956


//--------------------- SYMBOLS --------------------------

	.type		.nv.reservedSmem.offset0,@object
	.size		.nv.reservedSmem.offset0,0x4
